def gluon_mma(
    a_ptr,
    b_ptr,
    c_ptr,
    M: gl.constexpr,
    N: gl.constexpr,
    K: gl.constexpr,
    BLK_A: gl.constexpr,
    BLK_B: gl.constexpr,
    SHARED_A: gl.constexpr,
    SHARED_B: gl.constexpr,
    ACC_LAYOUT: gl.constexpr,
    TMEM_LAYOUT: gl.constexpr,
    USE_TCGEN05: gl.constexpr,
    IS_ASYNC: gl.constexpr,
):
    offs_m = gl.arange(0, M, layout=gl.SliceLayout(1, BLK_A))
    offs_ka = gl.arange(0, K, layout=gl.SliceLayout(0, BLK_A))
    offs_kb = gl.arange(0, K, layout=gl.SliceLayout(1, BLK_B))
    offs_n = gl.arange(0, N, layout=gl.SliceLayout(0, BLK_B))
    a = gl.load(a_ptr + offs_m[:, None] * K + offs_ka[None, :])
    b = gl.load(b_ptr + offs_kb[:, None] * N + offs_n[None, :])
    a_smem = gl.allocate_shared_memory(a.dtype, [M, K], SHARED_A, a)
    b_smem = gl.allocate_shared_memory(b.dtype, [K, N], SHARED_B, b)

    if USE_TCGEN05:
        fence_async_shared()
        bar = gl.allocate_shared_memory(gl.int64, [1], mbarrier.MBarrierLayout())
        mbarrier.init(bar, count=1)
        acc_tmem = allocate_tensor_memory(gl.float32, [M, N], TMEM_LAYOUT)
        tcgen05_mma(a_smem, b_smem, acc_tmem, use_acc=False)
        tcgen05_commit(bar)
        mbarrier.wait(bar, phase=0)
        mbarrier.invalidate(bar)
        acc = acc_tmem.load(ACC_LAYOUT)
    else:
        acc = gl.zeros([M, N], dtype=gl.float32, layout=ACC_LAYOUT)
        acc = hopper.warpgroup_mma(a_smem, b_smem, acc, is_async=IS_ASYNC)
        if IS_ASYNC:
            acc = hopper.warpgroup_mma_wait(num_outstanding=0, deps=[acc])

    out_layout: gl.constexpr = gl.BlockedLayout(
        [1, 1], [1, 32], [gl.num_warps(), 1], [1, 0]
    )
    acc = gl.convert_layout(acc, out_layout)
    offs_cm = gl.arange(0, M, layout=gl.SliceLayout(1, out_layout))
    offs_cn = gl.arange(0, N, layout=gl.SliceLayout(0, out_layout))
    gl.store(c_ptr + offs_cm[:, None] * N + offs_cn[None, :], acc)

# config = {"BLOCK_K": 16, "BLOCK_M": 256, "BLOCK_N": 64, "arch": "sm_90", "dtype": "fp16", "is_async": 1, "num_warps": 8}
# arch = sm_90


// ===== COMPILED SASS (sm_90a) =====

	.target	sm_90a

	.elftype	@"ET_EXEC"


//--------------------- .note.nv.tkinfo           --------------------------
	.section	.note.nv.tkinfo,"",@"SHT_NOTE"
	.sectionflags	@"SHF_NOTE_NV_TKINFO"
	.tkinfo
        /*0018*/ 	.word	0x00000002
        /*0030*/ 	.string	""
        /*0030*/ 	.string	"ptxas"
        /*0030*/ 	.string	"Cuda compilation tools, release 13.0, V13.0.88"
        /*0030*/ 	.string	"Build cuda_13.0.r13.0/compiler.36424714_0"
        /*0030*/ 	.string	"-v  -suppress-debug-info  -lineinfo  -arch sm_90a "



//--------------------- .note.nv.cuinfo           --------------------------
	.section	.note.nv.cuinfo,"",@"SHT_NOTE"
	.sectionflags	@"SHF_NOTE_NV_CUINFO"
        /*0018*/ 	.short	0x0002
        /*001a*/ 	.short	0x005a
        /*001c*/ 	.short	0x0082
	.zero		2


//--------------------- .nv.info                  --------------------------
	.section	.nv.info,"",@"SHT_CUDA_INFO"
	.align	4


	//----- nvinfo : EIATTR_REGCOUNT
	.align		4
        /*0000*/ 	.byte	0x04, 0x2f
        /*0002*/ 	.short	(.L_1 - .L_0)
	.align		4
.L_0:
        /*0004*/ 	.word	index@(gluon_mma)
        /*0008*/ 	.word	0x00000090


	//----- nvinfo : EIATTR_FRAME_SIZE
	.align		4
.L_1:
        /*000c*/ 	.byte	0x04, 0x11
        /*000e*/ 	.short	(.L_3 - .L_2)
	.align		4
.L_2:
        /*0010*/ 	.word	index@(gluon_mma)
        /*0014*/ 	.word	0x00000000


	//----- nvinfo : EIATTR_MIN_STACK_SIZE
	.align		4
.L_3:
        /*0018*/ 	.byte	0x04, 0x12
        /*001a*/ 	.short	(.L_5 - .L_4)
	.align		4
.L_4:
        /*001c*/ 	.word	index@(gluon_mma)
        /*0020*/ 	.word	0x00000000
.L_5:


//--------------------- .nv.compat                --------------------------
	.section	.nv.compat,"",@"SHT_CUDA_COMPAT_INFO"
	.align	4
        /*0000*/ 	.byte	0x02, 0x09, 0x01, 0x00, 0x02, 0x02, 0x04, 0x00, 0x02, 0x05, 0x05, 0x00, 0x03, 0x07, 0x01, 0x01
        /*0010*/ 	.byte	0x02, 0x03, 0x00, 0x00, 0x02, 0x06, 0x01, 0x00, 0x04, 0x0b, 0x08, 0x00, 0x00, 0x00, 0x00, 0x00
        /*0020*/ 	.byte	0x00, 0x00, 0x00, 0x00


//--------------------- .nv.info.gluon_mma        --------------------------
	.section	.nv.info.gluon_mma,"",@"SHT_CUDA_INFO"
	.sectionflags	@""
	.align	4


	//----- nvinfo : EIATTR_CUDA_API_VERSION
	.align		4
        /*0000*/ 	.byte	0x04, 0x37
        /*0002*/ 	.short	(.L_7 - .L_6)
.L_6:
        /*0004*/ 	.word	0x00000082


	//----- nvinfo : EIATTR_KPARAM_INFO
	.align		4
.L_7:
        /*0008*/ 	.byte	0x04, 0x17
        /*000a*/ 	.short	(.L_9 - .L_8)
.L_8:
        /*000c*/ 	.word	0x00000000
        /*0010*/ 	.short	0x0004
        /*0012*/ 	.short	0x0020
        /*0014*/ 	.byte	0x00, 0xf4, 0x21, 0x00


	//----- nvinfo : EIATTR_KPARAM_INFO
	.align		4
.L_9:
        /*0018*/ 	.byte	0x04, 0x17
        /*001a*/ 	.short	(.L_11 - .L_10)
.L_10:
        /*001c*/ 	.word	0x00000000
        /*0020*/ 	.short	0x0003
        /*0022*/ 	.short	0x0018
        /*0024*/ 	.byte	0x00, 0xf4, 0x21, 0x00


	//----- nvinfo : EIATTR_KPARAM_INFO
	.align		4
.L_11:
        /*0028*/ 	.byte	0x04, 0x17
        /*002a*/ 	.short	(.L_13 - .L_12)
.L_12:
        /*002c*/ 	.word	0x00000000
        /*0030*/ 	.short	0x0002
        /*0032*/ 	.short	0x0010
        /*0034*/ 	.byte	0x00, 0xf4, 0x21, 0x00


	//----- nvinfo : EIATTR_KPARAM_INFO
	.align		4
.L_13:
        /*0038*/ 	.byte	0x04, 0x17
        /*003a*/ 	.short	(.L_15 - .L_14)
.L_14:
        /*003c*/ 	.word	0x00000000
        /*0040*/ 	.short	0x0001
        /*0042*/ 	.short	0x0008
        /*0044*/ 	.byte	0x00, 0xf4, 0x21, 0x00


	//----- nvinfo : EIATTR_KPARAM_INFO
	.align		4
.L_15:
        /*0048*/ 	.byte	0x04, 0x17
        /*004a*/ 	.short	(.L_17 - .L_16)
.L_16:
        /*004c*/ 	.word	0x00000000
        /*0050*/ 	.short	0x0000
        /*0052*/ 	.short	0x0000
        /*0054*/ 	.byte	0x00, 0xf4, 0x21, 0x00


	//----- nvinfo : EIATTR_SPARSE_MMA_MASK
	.align		4
.L_17:
        /*0058*/ 	.byte	0x03, 0x50
        /*005a*/ 	.short	0x0000


	//----- nvinfo : EIATTR_MAXREG_COUNT
	.align		4
        /*005c*/ 	.byte	0x03, 0x1b
        /*005e*/ 	.short	0x00ff


	//----- nvinfo : EIATTR_NUM_BARRIERS
	.align		4
        /*0060*/ 	.byte	0x02, 0x4c
        /*0062*/ 	.byte	0x01
	.zero		1


	//----- nvinfo : EIATTR_MERCURY_ISA_VERSION
	.align		4
        /*0064*/ 	.byte	0x03, 0x5f
        /*0066*/ 	.short	0x0101


	//----- nvinfo : EIATTR_EXIT_INSTR_OFFSETS
	.align		4
        /*0068*/ 	.byte	0x04, 0x1c
        /*006a*/ 	.short	(.L_19 - .L_18)


	//   ....[0]....
.L_18:
        /*006c*/ 	.word	0x000024f0


	//----- nvinfo : EIATTR_REQNTID
	.align		4
.L_19:
        /*0070*/ 	.byte	0x04, 0x10
        /*0072*/ 	.short	(.L_21 - .L_20)
.L_20:
        /*0074*/ 	.word	0x00000100
        /*0078*/ 	.word	0x00000001
        /*007c*/ 	.word	0x00000001


	//----- nvinfo : EIATTR_CBANK_PARAM_SIZE
	.align		4
.L_21:
        /*0080*/ 	.byte	0x03, 0x19
        /*0082*/ 	.short	0x0028


	//----- nvinfo : EIATTR_PARAM_CBANK
	.align		4
        /*0084*/ 	.byte	0x04, 0x0a
        /*0086*/ 	.short	(.L_23 - .L_22)
	.align		4
.L_22:
        /*0088*/ 	.word	index@(.nv.constant0.gluon_mma)
        /*008c*/ 	.short	0x0210
        /*008e*/ 	.short	0x0028


	//----- nvinfo : EIATTR_SW_WAR
	.align		4
.L_23:
        /*0090*/ 	.byte	0x04, 0x36
        /*0092*/ 	.short	(.L_25 - .L_24)
.L_24:
        /*0094*/ 	.word	0x00000008
.L_25:


//--------------------- .nv.callgraph             --------------------------
	.section	.nv.callgraph,"",@"SHT_CUDA_CALLGRAPH"
	.align	4
	.sectionentsize	8
	.align		4
        /*0000*/ 	.word	0x00000000
	.align		4
        /*0004*/ 	.word	0xffffffff
	.align		4
        /*0008*/ 	.word	0x00000000
	.align		4
        /*000c*/ 	.word	0xfffffffe
	.align		4
        /*0010*/ 	.word	0x00000000
	.align		4
        /*0014*/ 	.word	0xfffffffd
	.align		4
        /*0018*/ 	.word	0x00000000
	.align		4
        /*001c*/ 	.word	0xfffffffc


//--------------------- .text.gluon_mma           --------------------------
	.section	.text.gluon_mma,"ax",@progbits
	.align	128
        .global         gluon_mma
        .type           gluon_mma,@function
        .size           gluon_mma,(.L_x_1 - gluon_mma)
        .other          gluon_mma,@"STO_CUDA_ENTRY STV_DEFAULT"
gluon_mma:
.text.gluon_mma:
[----:B------:R-:W-:Y:S01]  /*0000*/  LDC R1, c[0x0][0x28] ;  /* 0x00000a00ff017b82 */ /* 0x000fe20000000800 */
[----:B------:R-:W0:Y:S01]  /*0010*/  S2R R2, SR_TID.X ;  /* 0x0000000000027919 */ /* 0x000e220000002100 */
[----:B------:R-:W-:Y:S01]  /*0020*/  ULDC.64 UR4, c[0x0][0x210] ;  /* 0x0000840000047ab9 */ /* 0x000fe20000000a00 */
[----:B------:R-:W-:-:S05]  /*0030*/  ULDC.64 UR14, c[0x0][0x208] ;  /* 0x00008200000e7ab9 */ /* 0x000fca0000000a00 */
[----:B------:R-:W1:Y:S01]  /*0040*/  S2UR UR12, SR_CgaCtaId ;  /* 0x00000000000c79c3 */ /* 0x000e620000008800 */
[----:B------:R-:W-:Y:S01]  /*0050*/  UMOV UR8, 0xffffff00 ;  /* 0xffffff0000087882 */ /* 0x000fe20000000000 */
[----:B------:R-:W-:Y:S01]  /*0060*/  UMOV UR9, 0x3fffffef ;  /* 0x3fffffef00097882 */ /* 0x000fe20000000000 */
[----:B------:R-:W-:-:S05]  /*0070*/  UMOV UR7, 0x40000040 ;  /* 0x4000004000077882 */ /* 0x000fca0000000000 */
[----:B------:R-:W2:Y:S01]  /*0080*/  LDC.64 R102, c[0x0][0x220] ;  /* 0x00008800ff667b82 */ /* 0x000ea20000000a00 */
[----:B0-----:R-:W-:Y:S02]  /*0090*/  SHF.R.U32.HI R3, RZ, 0x5, R2 ;  /* 0x00000005ff037819 */ /* 0x001fe40000011602 */
[----:B------:R-:W-:Y:S02]  /*00a0*/  LOP3.LUT R112, R2, 0xe0, RZ, 0xc0, !PT ;  /* 0x000000e002707812 */ /* 0x000fe400078ec0ff */
[----:B------:R-:W-:Y:S02]  /*00b0*/  SGXT.U32 R3, R3, 0x3 ;  /* 0x000000030303781a */ /* 0x000fe40000000000 */
[----:B------:R-:W-:Y:S02]  /*00c0*/  IADD3 R8, P0, R112, UR4, RZ ;  /* 0x0000000470087c10 */ /* 0x000fe4000ff1e0ff */
[C---:B------:R-:W-:Y:S02]  /*00d0*/  LOP3.LUT R110, R3.reuse, 0x8, RZ, 0xfc, !PT ;  /* 0x00000008036e7812 */ /* 0x040fe400078efcff */
[C---:B------:R-:W-:Y:S01]  /*00e0*/  LOP3.LUT R108, R3.reuse, 0x10, RZ, 0xfc, !PT ;  /* 0x00000010036c7812 */ /* 0x040fe200078efcff */
[----:B------:R-:W-:Y:S01]  /*00f0*/  IMAD.X R9, RZ, RZ, UR5, P0 ;  /* 0x00000005ff097e24 */ /* 0x000fe200080e06ff */
[C---:B------:R-:W-:Y:S01]  /*0100*/  LOP3.LUT R106, R3.reuse, 0x18, RZ, 0xfc, !PT ;  /* 0x00000018036a7812 */ /* 0x040fe200078efcff */
[----:B------:R-:W-:Y:S01]  /*0110*/  IMAD.SHL.U32 R0, R110, 0x10, RZ ;  /* 0x000000106e007824 */ /* 0x000fe200078e00ff */
[----:B------:R-:W-:Y:S01]  /*0120*/  LOP3.LUT R104, R3, 0x20, RZ, 0xfc, !PT ;  /* 0x0000002003687812 */ /* 0x000fe200078efcff */
[----:B------:R-:W-:Y:S01]  /*0130*/  IMAD.SHL.U32 R7, R108, 0x10, RZ ;  /* 0x000000106c077824 */ /* 0x000fe200078e00ff */
[----:B------:R-:W-:-:S02]  /*0140*/  LOP3.LUT R33, R2, 0xf, RZ, 0xc0, !PT ;  /* 0x0000000f02217812 */ /* 0x000fc400078ec0ff */
[----:B------:R-:W-:Y:S02]  /*0150*/  LEA R4, P0, R110, UR4, 0x5 ;  /* 0x000000046e047c11 */ /* 0x000fe4000f8028ff */
[----:B------:R-:W-:Y:S01]  /*0160*/  LEA R6, P1, R108, UR4, 0x5 ;  /* 0x000000046c067c11 */ /* 0x000fe2000f8228ff */
[C---:B------:R-:W-:Y:S01]  /*0170*/  IMAD.SHL.U32 R10, R106.reuse, 0x10, RZ ;  /* 0x000000106a0a7824 */ /* 0x040fe200078e00ff */
[----:B------:R-:W-:Y:S01]  /*0180*/  LEA R16, P2, R106, UR4, 0x5 ;  /* 0x000000046a107c11 */ /* 0x000fe2000f8428ff */
[C---:B------:R-:W-:Y:S01]  /*0190*/  IMAD.SHL.U32 R11, R104.reuse, 0x10, RZ ;  /* 0x00000010680b7824 */ /* 0x040fe200078e00ff */
[----:B------:R-:W-:Y:S01]  /*01a0*/  LEA R18, P3, R104, UR4, 0x5 ;  /* 0x0000000468127c11 */ /* 0x000fe2000f8628ff */
[----:B------:R-:W-:Y:S01]  /*01b0*/  IMAD.WIDE.U32 R8, R33, 0x2, R8 ;  /* 0x0000000221087825 */ /* 0x000fe200078e0008 */
[----:B------:R-:W-:Y:S02]  /*01c0*/  LEA.HI.X R5, R0, UR5, RZ, 0x1, P0 ;  /* 0x0000000500057c11 */ /* 0x000fe400080f0cff */
[----:B------:R-:W-:-:S02]  /*01d0*/  LEA.HI.X R7, R7, UR5, RZ, 0x1, P1 ;  /* 0x0000000507077c11 */ /* 0x000fc400088f0cff */
[----:B------:R-:W-:Y:S01]  /*01e0*/  LOP3.LUT R100, R3, 0x28, RZ, 0xfc, !PT ;  /* 0x0000002803647812 */ /* 0x000fe200078efcff */
[----:B------:R-:W-:Y:S01]  /*01f0*/  IMAD.WIDE.U32 R4, R33, 0x2, R4 ;  /* 0x0000000221047825 */ /* 0x000fe200078e0004 */
[----:B------:R-:W-:Y:S01]  /*0200*/  LEA.HI.X R17, R10, UR5, RZ, 0x1, P2 ;  /* 0x000000050a117c11 */ /* 0x000fe200090f0cff */
[----:B------:R0:W3:Y:S01]  /*0210*/  LDG.E.U16 R8, desc[UR14][R8.64] ;  /* 0x0000000e08087981 */ /* 0x0000e2000c1e1500 */
[----:B------:R-:W-:Y:S01]  /*0220*/  LEA.HI.X R19, R11, UR5, RZ, 0x1, P3 ;  /* 0x000000050b137c11 */ /* 0x000fe200098f0cff */
[----:B------:R-:W-:Y:S01]  /*0230*/  IMAD.WIDE.U32 R6, R33, 0x2, R6 ;  /* 0x0000000221067825 */ /* 0x000fe200078e0006 */
[C---:B------:R-:W-:Y:S01]  /*0240*/  LOP3.LUT R98, R3.reuse, 0x30, RZ, 0xfc, !PT ;  /* 0x0000003003627812 */ /* 0x040fe200078efcff */
[----:B------:R4:W5:Y:S01]  /*0250*/  LDG.E.U16 R32, desc[UR14][R4.64] ;  /* 0x0000000e04207981 */ /* 0x000962000c1e1500 */
[----:B------:R-:W-:Y:S01]  /*0260*/  LOP3.LUT R96, R3, 0x38, RZ, 0xfc, !PT ;  /* 0x0000003803607812 */ /* 0x000fe200078efcff */
[----:B------:R-:W-:Y:S01]  /*0270*/  IMAD.WIDE.U32 R16, R33, 0x2, R16 ;  /* 0x0000000221107825 */ /* 0x000fe200078e0010 */
[C---:B------:R-:W-:Y:S01]  /*0280*/  LEA R20, P4, R100.reuse, UR4, 0x5 ;  /* 0x0000000464147c11 */ /* 0x040fe2000f8828ff */
[----:B------:R1:W2:Y:S01]  /*0290*/  LDG.E.U16 R34, desc[UR14][R6.64] ;  /* 0x0000000e06227981 */ /* 0x0002a2000c1e1500 */
[C---:B------:R-:W-:Y:S01]  /*02a0*/  LOP3.LUT R14, R3.reuse, 0x40, RZ, 0xfc, !PT ;  /* 0x00000040030e7812 */ /* 0x040fe200078efcff */
[----:B0-----:R-:W-:Y:S01]  /*02b0*/  IMAD.SHL.U32 R9, R100, 0x10, RZ ;  /* 0x0000001064097824 */ /* 0x001fe200078e00ff */
[----:B------:R-:W-:Y:S01]  /*02c0*/  LOP3.LUT R12, R3, 0x48, RZ, 0xfc, !PT ;  /* 0x00000048030c7812 */ /* 0x000fe200078efcff */
[----:B------:R-:W-:Y:S01]  /*02d0*/  IMAD.WIDE.U32 R18, R33, 0x2, R18 ;  /* 0x0000000221127825 */ /* 0x000fe200078e0012 */
[----:B------:R0:W2:Y:S01]  /*02e0*/  LDG.E.U16 R35, desc[UR14][R16.64] ;  /* 0x0000000e10237981 */ /* 0x0000a2000c1e1500 */
[----:B----4-:R-:W-:-:S02]  /*02f0*/  LEA R4, P0, R98, UR4, 0x5 ;  /* 0x0000000462047c11 */ /* 0x010fc4000f8028ff */
[----:B------:R-:W-:Y:S01]  /*0300*/  IMAD.SHL.U32 R0, R98, 0x10, RZ ;  /* 0x0000001062007824 */ /* 0x000fe200078e00ff */
[----:B------:R-:W-:Y:S01]  /*0310*/  LEA.HI.X R21, R9, UR5, RZ, 0x1, P4 ;  /* 0x0000000509157c11 */ /* 0x000fe2000a0f0cff */
[C---:B-1----:R-:W-:Y:S01]  /*0320*/  IMAD.SHL.U32 R7, R96.reuse, 0x10, RZ ;  /* 0x0000001060077824 */ /* 0x042fe200078e00ff */
[----:B------:R-:W-:Y:S01]  /*0330*/  LEA R6, P1, R96, UR4, 0x5 ;  /* 0x0000000460067c11 */ /* 0x000fe2000f8228ff */
[----:B------:R1:W4:Y:S01]  /*0340*/  LDG.E.U16 R36, desc[UR14][R18.64] ;  /* 0x0000000e12247981 */ /* 0x000322000c1e1500 */
[----:B------:R-:W-:Y:S01]  /*0350*/  IMAD.SHL.U32 R9, R14, 0x10, RZ ;  /* 0x000000100e097824 */ /* 0x000fe200078e00ff */
[----:B------:R-:W-:Y:S01]  /*0360*/  LEA.HI.X R5, R0, UR5, RZ, 0x1, P0 ;  /* 0x0000000500057c11 */ /* 0x000fe200080f0cff */
[----:B------:R-:W-:Y:S01]  /*0370*/  IMAD.SHL.U32 R11, R12, 0x10, RZ ;  /* 0x000000100c0b7824 */ /* 0x000fe200078e00ff */
[----:B0-----:R-:W-:Y:S01]  /*0380*/  LEA R16, P2, R14, UR4, 0x5 ;  /* 0x000000040e107c11 */ /* 0x001fe2000f8428ff */
[----:B------:R-:W-:Y:S01]  /*0390*/  IMAD.WIDE.U32 R20, R33, 0x2, R20 ;  /* 0x0000000221147825 */ /* 0x000fe200078e0014 */
[----:B------:R-:W-:-:S02]  /*03a0*/  LEA.HI.X R7, R7, UR5, RZ, 0x1, P1 ;  /* 0x0000000507077c11 */ /* 0x000fc400088f0cff */
[----:B-1----:R-:W-:Y:S02]  /*03b0*/  LEA R18, P3, R12, UR4, 0x5 ;  /* 0x000000040c127c11 */ /* 0x002fe4000f8628ff */
[----:B------:R-:W-:Y:S01]  /*03c0*/  LOP3.LUT R10, R3, 0x50, RZ, 0xfc, !PT ;  /* 0x00000050030a7812 */ /* 0x000fe200078efcff */
[----:B------:R-:W-:Y:S01]  /*03d0*/  IMAD.WIDE.U32 R4, R33, 0x2, R4 ;  /* 0x0000000221047825 */ /* 0x000fe200078e0004 */
[----:B------:R-:W-:Y:S01]  /*03e0*/  LEA.HI.X R17, R9, UR5, RZ, 0x1, P2 ;  /* 0x0000000509117c11 */ /* 0x000fe200090f0cff */
[----:B------:R-:W4:Y:S01]  /*03f0*/  LDG.E.U16 R37, desc[UR14][R20.64] ;  /* 0x0000000e14257981 */ /* 0x000f22000c1e1500 */
[----:B------:R-:W-:Y:S02]  /*0400*/  LEA.HI.X R19, R11, UR5, RZ, 0x1, P3 ;  /* 0x000000050b137c11 */ /* 0x000fe400098f0cff */
[----:B------:R-:W-:Y:S01]  /*0410*/  LOP3.LUT R125, R3, 0x58, RZ, 0xfc, !PT ;  /* 0x00000058037d7812 */ /* 0x000fe200078efcff */
[----:B------:R-:W-:Y:S01]  /*0420*/  IMAD.WIDE.U32 R6, R33, 0x2, R6 ;  /* 0x0000000221067825 */ /* 0x000fe200078e0006 */
[C---:B------:R-:W-:Y:S01]  /*0430*/  LOP3.LUT R123, R3.reuse, 0x60, RZ, 0xfc, !PT ;  /* 0x00000060037b7812 */ /* 0x040fe200078efcff */
[----:B------:R0:W4:Y:S01]  /*0440*/  LDG.E.U16 R38, desc[UR14][R4.64] ;  /* 0x0000000e04267981 */ /* 0x000122000c1e1500 */
[C---:B------:R-:W-:Y:S01]  /*0450*/  LEA R42, P4, R10.reuse, UR4, 0x5 ;  /* 0x000000040a2a7c11 */ /* 0x040fe2000f8828ff */
[----:B------:R-:W-:Y:S01]  /*0460*/  IMAD.SHL.U32 R13, R10, 0x10, RZ ;  /* 0x000000100a0d7824 */ /* 0x000fe200078e00ff */
[----:B------:R-:W-:Y:S01]  /*0470*/  LOP3.LUT R121, R3, 0x68, RZ, 0xfc, !PT ;  /* 0x0000006803797812 */ /* 0x000fe200078efcff */
[----:B------:R-:W-:Y:S01]  /*0480*/  IMAD.WIDE.U32 R16, R33, 0x2, R16 ;  /* 0x0000000221107825 */ /* 0x000fe200078e0010 */
[----:B------:R-:W-:Y:S01]  /*0490*/  LOP3.LUT R119, R3, 0x70, RZ, 0xfc, !PT ;  /* 0x0000007003777812 */ /* 0x000fe200078efcff */
[----:B------:R1:W4:Y:S02]  /*04a0*/  LDG.E.U16 R39, desc[UR14][R6.64] ;  /* 0x0000000e06277981 */ /* 0x000324000c1e1500 */
[----:B------:R-:W-:Y:S01]  /*04b0*/  IMAD.WIDE.U32 R18, R33, 0x2, R18 ;  /* 0x0000000221127825 */ /* 0x000fe200078e0012 */
[C---:B0-----:R-:W-:Y:S01]  /*04c0*/  LEA R4, P0, R125.reuse, UR4, 0x5 ;  /* 0x000000047d047c11 */ /* 0x041fe2000f8028ff */
[----:B------:R0:W4:Y:S02]  /*04d0*/  LDG.E.U16 R40, desc[UR14][R16.64] ;  /* 0x0000000e10287981 */ /* 0x000124000c1e1500 */
[----:B------:R-:W-:Y:S01]  /*04e0*/  IMAD.SHL.U32 R0, R125, 0x10, RZ ;  /* 0x000000107d007824 */ /* 0x000fe200078e00ff */
[----:B------:R-:W-:Y:S01]  /*04f0*/  LEA.HI.X R43, R13, UR5, RZ, 0x1, P4 ;  /* 0x000000050d2b7c11 */ /* 0x000fe2000a0f0cff */
[----:B------:R-:W-:Y:S01]  /*0500*/  IMAD.SHL.U32 R9, R121, 0x10, RZ ;  /* 0x0000001079097824 */ /* 0x000fe200078e00ff */
[----:B------:R0:W4:Y:S01]  /*0510*/  LDG.E.U16 R41, desc[UR14][R18.64] ;  /* 0x0000000e12297981 */ /* 0x000122000c1e1500 */
[C---:B-1----:R-:W-:Y:S01]  /*0520*/  IMAD.SHL.U32 R7, R123.reuse, 0x10, RZ ;  /* 0x000000107b077824 */ /* 0x042fe200078e00ff */
[----:B------:R-:W-:Y:S01]  /*0530*/  LEA R6, P1, R123, UR4, 0x5 ;  /* 0x000000047b067c11 */ /* 0x000fe2000f8228ff */
[----:B------:R-:W-:Y:S01]  /*0540*/  IMAD.SHL.U32 R11, R119, 0x10, RZ ;  /* 0x00000010770b7824 */ /* 0x000fe200078e00ff */
[----:B------:R-:W-:-:S02]  /*0550*/  LEA.HI.X R5, R0, UR5, RZ, 0x1, P0 ;  /* 0x0000000500057c11 */ /* 0x000fc400080f0cff */
[----:B0-----:R-:W-:Y:S01]  /*0560*/  LEA R16, P2, R121, UR4, 0x5 ;  /* 0x0000000479107c11 */ /* 0x001fe2000f8428ff */
[----:B------:R-:W-:Y:S01]  /*0570*/  IMAD.WIDE.U32 R42, R33, 0x2, R42 ;  /* 0x00000002212a7825 */ /* 0x000fe200078e002a */
[----:B------:R-:W-:Y:S02]  /*0580*/  LEA R18, P3, R119, UR4, 0x5 ;  /* 0x0000000477127c11 */ /* 0x000fe4000f8628ff */
[----:B------:R-:W-:Y:S02]  /*0590*/  LOP3.LUT R117, R3, 0x78, RZ, 0xfc, !PT ;  /* 0x0000007803757812 */ /* 0x000fe400078efcff */
[----:B------:R-:W-:Y:S01]  /*05a0*/  LEA.HI.X R7, R7, UR5, RZ, 0x1, P1 ;  /* 0x0000000507077c11 */ /* 0x000fe200088f0cff */
[----:B------:R-:W-:Y:S01]  /*05b0*/  IMAD.WIDE.U32 R4, R33, 0x2, R4 ;  /* 0x0000000221047825 */ /* 0x000fe200078e0004 */
[----:B------:R-:W-:Y:S01]  /*05c0*/  LEA.HI.X R17, R9, UR5, RZ, 0x1, P2 ;  /* 0x0000000509117c11 */ /* 0x000fe200090f0cff */
[----:B------:R-:W4:Y:S01]  /*05d0*/  LDG.E.U16 R42, desc[UR14][R42.64] ;  /* 0x0000000e2a2a7981 */ /* 0x000f22000c1e1500 */
[----:B------:R-:W-:-:S02]  /*05e0*/  LEA.HI.X R19, R11, UR5, RZ, 0x1, P3 ;  /* 0x000000050b137c11 */ /* 0x000fc400098f0cff */
[----:B------:R-:W-:Y:S01]  /*05f0*/  LOP3.LUT R115, R3, 0x80, RZ, 0xfc, !PT ;  /* 0x0000008003737812 */ /* 0x000fe200078efcff */
[C---:B------:R-:W-:Y:S01]  /*0600*/  IMAD.SHL.U32 R13, R117.reuse, 0x10, RZ ;  /* 0x00000010750d7824 */ /* 0x040fe200078e00ff */
[----:B------:R-:W-:Y:S01]  /*0610*/  LEA R20, P4, R117, UR4, 0x5 ;  /* 0x0000000475147c11 */ /* 0x000fe2000f8828ff */
[----:B------:R-:W-:Y:S01]  /*0620*/  IMAD.WIDE.U32 R6, R33, 0x2, R6 ;  /* 0x0000000221067825 */ /* 0x000fe200078e0006 */
[C---:B------:R-:W-:Y:S02]  /*0630*/  LOP3.LUT R113, R3.reuse, 0x88, RZ, 0xfc, !PT ;  /* 0x0000008803717812 */ /* 0x040fe400078efcff */
[----:B------:R-:W-:Y:S01]  /*0640*/  LOP3.LUT R111, R3, 0x90, RZ, 0xfc, !PT ;  /* 0x00000090036f7812 */ /* 0x000fe200078efcff */
[C---:B------:R-:W-:Y:S01]  /*0650*/  IMAD.WIDE.U32 R16, R33.reuse, 0x2, R16 ;  /* 0x0000000221107825 */ /* 0x040fe200078e0010 */
[----:B------:R0:W4:Y:S03]  /*0660*/  LDG.E.U16 R43, desc[UR14][R4.64] ;  /* 0x0000000e042b7981 */ /* 0x000126000c1e1500 */
[----:B------:R-:W-:Y:S01]  /*0670*/  IMAD.WIDE.U32 R18, R33, 0x2, R18 ;  /* 0x0000000221127825 */ /* 0x000fe200078e0012 */
[----:B------:R-:W-:Y:S01]  /*0680*/  LEA.HI.X R21, R13, UR5, RZ, 0x1, P4 ;  /* 0x000000050d157c11 */ /* 0x000fe2000a0f0cff */
[----:B------:R1:W4:Y:S02]  /*0690*/  LDG.E.U16 R44, desc[UR14][R6.64] ;  /* 0x0000000e062c7981 */ /* 0x000324000c1e1500 */
[----:B------:R-:W-:-:S02]  /*06a0*/  IMAD.SHL.U32 R0, R115, 0x10, RZ ;  /* 0x0000001073007824 */ /* 0x000fc400078e00ff */
[----:B------:R1:W4:Y:S01]  /*06b0*/  LDG.E.U16 R45, desc[UR14][R16.64] ;  /* 0x0000000e102d7981 */ /* 0x000322000c1e1500 */
[----:B0-----:R-:W-:-:S03]  /*06c0*/  LEA R4, P0, R115, UR4, 0x5 ;  /* 0x0000000473047c11 */ /* 0x001fc6000f8028ff */
[----:B------:R0:W4:Y:S01]  /*06d0*/  LDG.E.U16 R46, desc[UR14][R18.64] ;  /* 0x0000000e122e7981 */ /* 0x000122000c1e1500 */
[----:B------:R-:W-:Y:S01]  /*06e0*/  LEA.HI.X R5, R0, UR5, RZ, 0x1, P0 ;  /* 0x0000000500057c11 */ /* 0x000fe200080f0cff */
[----:B-1----:R-:W-:Y:S02]  /*06f0*/  IMAD.SHL.U32 R6, R113, 0x10, RZ ;  /* 0x0000001071067824 */ /* 0x002fe400078e00ff */
[----:B------:R-:W-:Y:S01]  /*0700*/  IMAD.SHL.U32 R7, R111, 0x10, RZ ;  /* 0x000000106f077824 */ /* 0x000fe200078e00ff */
[----:B------:R-:W-:Y:S02]  /*0710*/  LOP3.LUT R105, R3, 0xa8, RZ, 0xfc, !PT ;  /* 0x000000a803697812 */ /* 0x000fe400078efcff */
[----:B------:R-:W-:Y:S02]  /*0720*/  LEA R16, P1, R113, UR4, 0x5 ;  /* 0x0000000471107c11 */ /* 0x000fe4000f8228ff */
[----:B0-----:R-:W-:Y:S01]  /*0730*/  LEA R18, P2, R111, UR4, 0x5 ;  /* 0x000000046f127c11 */ /* 0x001fe2000f8428ff */
[----:B------:R-:W-:Y:S01]  /*0740*/  IMAD.WIDE.U32 R20, R33, 0x2, R20 ;  /* 0x0000000221147825 */ /* 0x000fe200078e0014 */
[----:B------:R-:W-:-:S02]  /*0750*/  LEA.HI.X R17, R6, UR5, RZ, 0x1, P1 ;  /* 0x0000000506117c11 */ /* 0x000fc400088f0cff */
[----:B------:R-:W-:Y:S01]  /*0760*/  LEA.HI.X R19, R7, UR5, RZ, 0x1, P2 ;  /* 0x0000000507137c11 */ /* 0x000fe200090f0cff */
[----:B------:R-:W-:Y:S01]  /*0770*/  IMAD.WIDE.U32 R6, R33, 0x2, R4 ;  /* 0x0000000221067825 */ /* 0x000fe200078e0004 */
[C---:B------:R-:W-:Y:S01]  /*0780*/  LOP3.LUT R109, R3.reuse, 0x98, RZ, 0xfc, !PT ;  /* 0x00000098036d7812 */ /* 0x040fe200078efcff */
[----:B------:R0:W4:Y:S01]  /*0790*/  LDG.E.U16 R47, desc[UR14][R20.64] ;  /* 0x0000000e142f7981 */ /* 0x000122000c1e1500 */
[----:B------:R-:W-:Y:S01]  /*07a0*/  LOP3.LUT R99, R3, 0xb8, RZ, 0xfc, !PT ;  /* 0x000000b803637812 */ /* 0x000fe200078efcff */
[----:B------:R-:W-:Y:S01]  /*07b0*/  IMAD.SHL.U32 R0, R105, 0x10, RZ ;  /* 0x0000001069007824 */ /* 0x000fe200078e00ff */
[----:B------:R-:W-:Y:S02]  /*07c0*/  LOP3.LUT R97, R3, 0xc0, RZ, 0xfc, !PT ;  /* 0x000000c003617812 */ /* 0x000fe400078efcff */
[----:B------:R-:W-:Y:S01]  /*07d0*/  LEA R22, P0, R105, UR4, 0x5 ;  /* 0x0000000469167c11 */ /* 0x000fe2000f8028ff */
[----:B------:R-:W-:Y:S01]  /*07e0*/  IMAD.WIDE.U32 R16, R33, 0x2, R16 ;  /* 0x0000000221107825 */ /* 0x000fe200078e0010 */
[----:B------:R-:W-:Y:S01]  /*07f0*/  SHF.L.U32 R9, R109, 0x4, RZ ;  /* 0x000000046d097819 */ /* 0x000fe200000006ff */
[----:B------:R1:W4:Y:S01]  /*0800*/  LDG.E.U16 R48, desc[UR14][R6.64] ;  /* 0x0000000e06307981 */ /* 0x000322000c1e1500 */
[----:B------:R-:W-:-:S02]  /*0810*/  LOP3.LUT R5, R3, 0xc8, RZ, 0xfc, !PT ;  /* 0x000000c803057812 */ /* 0x000fc400078efcff */
[----:B0-----:R-:W-:Y:S01]  /*0820*/  LEA R20, P3, R109, UR4, 0x5 ;  /* 0x000000046d147c11 */ /* 0x001fe2000f8628ff */
[----:B------:R0:W4:Y:S01]  /*0830*/  LDG.E.U16 R49, desc[UR14][R16.64] ;  /* 0x0000000e10317981 */ /* 0x000122000c1e1500 */
[----:B------:R-:W-:Y:S01]  /*0840*/  LEA.HI.X R23, R0, UR5, RZ, 0x1, P0 ;  /* 0x0000000500177c11 */ /* 0x000fe200080f0cff */
[----:B------:R-:W-:Y:S01]  /*0850*/  IMAD.SHL.U32 R0, R97, 0x10, RZ ;  /* 0x0000001061007824 */ /* 0x000fe200078e00ff */
[C---:B------:R-:W-:Y:S02]  /*0860*/  LOP3.LUT R107, R3.reuse, 0xa0, RZ, 0xfc, !PT ;  /* 0x000000a0036b7812 */ /* 0x040fe400078efcff */
[----:B------:R-:W-:Y:S01]  /*0870*/  LOP3.LUT R101, R3, 0xb0, RZ, 0xfc, !PT ;  /* 0x000000b003657812 */ /* 0x000fe200078efcff */
[C---:B-1----:R-:W-:Y:S01]  /*0880*/  IMAD.SHL.U32 R7, R99.reuse, 0x10, RZ ;  /* 0x0000001063077824 */ /* 0x042fe200078e00ff */
[----:B------:R-:W-:Y:S02]  /*0890*/  LEA R26, P0, R99, UR4, 0x5 ;  /* 0x00000004631a7c11 */ /* 0x000fe4000f8028ff */
[----:B------:R-:W-:Y:S01]  /*08a0*/  LEA.HI.X R21, R9, UR5, RZ, 0x1, P3 ;  /* 0x0000000509157c11 */ /* 0x000fe200098f0cff */
[----:B------:R-:W-:Y:S01]  /*08b0*/  IMAD.SHL.U32 R9, R5, 0x10, RZ ;  /* 0x0000001005097824 */ /* 0x000fe200078e00ff */
[----:B------:R-:W-:-:S02]  /*08c0*/  LEA R6, P2, R97, UR4, 0x5 ;  /* 0x0000000461067c11 */ /* 0x000fc4000f8428ff */
[----:B0-----:R-:W-:Y:S01]  /*08d0*/  LEA R16, P3, R5, UR4, 0x5 ;  /* 0x0000000405107c11 */ /* 0x001fe2000f8628ff */
[----:B------:R-:W-:Y:S01]  /*08e0*/  IMAD.SHL.U32 R11, R107, 0x10, RZ ;  /* 0x000000106b0b7824 */ /* 0x000fe200078e00ff */
[----:B------:R-:W-:Y:S01]  /*08f0*/  LEA.HI.X R27, R7, UR5, RZ, 0x1, P0 ;  /* 0x00000005071b7c11 */ /* 0x000fe200080f0cff */
[----:B------:R-:W-:Y:S01]  /*0900*/  IMAD.SHL.U32 R4, R101, 0x10, RZ ;  /* 0x0000001065047824 */ /* 0x000fe200078e00ff */
[----:B------:R-:W-:Y:S02]  /*0910*/  LEA.HI.X R7, R0, UR5, RZ, 0x1, P2 ;  /* 0x0000000500077c11 */ /* 0x000fe400090f0cff */
[----:B------:R-:W-:Y:S02]  /*0920*/  LEA R52, P4, R107, UR4, 0x5 ;  /* 0x000000046b347c11 */ /* 0x000fe4000f8828ff */
[----:B------:R-:W-:Y:S02]  /*0930*/  LEA R24, P1, R101, UR4, 0x5 ;  /* 0x0000000465187c11 */ /* 0x000fe4000f8228ff */
[----:B------:R-:W-:Y:S01]  /*0940*/  LEA.HI.X R17, R9, UR5, RZ, 0x1, P3 ;  /* 0x0000000509117c11 */ /* 0x000fe200098f0cff */
[----:B------:R-:W-:Y:S01]  /*0950*/  IMAD.WIDE.U32 R20, R33, 0x2, R20 ;  /* 0x0000000221147825 */ /* 0x000fe200078e0014 */
[----:B------:R-:W-:-:S02]  /*0960*/  LEA.HI.X R53, R11, UR5, RZ, 0x1, P4 ;  /* 0x000000050b357c11 */ /* 0x000fc4000a0f0cff */
[----:B------:R-:W-:Y:S01]  /*0970*/  LEA.HI.X R25, R4, UR5, RZ, 0x1, P1 ;  /* 0x0000000504197c11 */ /* 0x000fe200088f0cff */
[----:B------:R-:W-:Y:S01]  /*0980*/  IMAD.WIDE.U32 R56, R33, 0x2, R6 ;  /* 0x0000000221387825 */ /* 0x000fe200078e0006 */
[----:B------:R-:W-:Y:S01]  /*0990*/  LOP3.LUT R7, R3, 0xd0, RZ, 0xfc, !PT ;  /* 0x000000d003077812 */ /* 0x000fe200078efcff */
[----:B------:R0:W4:Y:S02]  /*09a0*/  LDG.E.U16 R51, desc[UR14][R20.64] ;  /* 0x0000000e14337981 */ /* 0x000124000c1e1500 */
[----:B------:R-:W-:Y:S01]  /*09b0*/  IMAD.WIDE.U32 R18, R33, 0x2, R18 ;  /* 0x0000000221127825 */ /* 0x000fe200078e0012 */
[----:B------:R-:W-:Y:S01]  /*09c0*/  LOP3.LUT R9, R3, 0xd8, RZ, 0xfc, !PT ;  /* 0x000000d803097812 */ /* 0x000fe200078efcff */
[----:B------:R-:W4:Y:S02]  /*09d0*/  LDG.E.U16 R56, desc[UR14][R56.64] ;  /* 0x0000000e38387981 */ /* 0x000f24000c1e1500 */
[C---:B------:R-:W-:Y:S02]  /*09e0*/  IMAD.WIDE.U32 R28, R33.reuse, 0x2, R16 ;  /* 0x00000002211c7825 */ /* 0x040fe400078e0010 */
[----:B------:R-:W1:Y:S01]  /*09f0*/  LDC.64 R16, c[0x0][0x218] ;  /* 0x00008600ff107b82 */ /* 0x000e620000000a00 */
[----:B------:R0:W4:Y:S01]  /*0a00*/  LDG.E.U16 R50, desc[UR14][R18.64] ;  /* 0x0000000e12327981 */ /* 0x000122000c1e1500 */
[----:B------:R-:W-:Y:S01]  /*0a10*/  IMAD.WIDE.U32 R52, R33, 0x2, R52 ;  /* 0x0000000221347825 */ /* 0x000fe200078e0034 */
[----:B------:R-:W-:-:S02]  /*0a20*/  LOP3.LUT R11, R3, 0xe0, RZ, 0xfc, !PT ;  /* 0x000000e0030b7812 */ /* 0x000fc400078efcff */
[----:B------:R-:W-:Y:S01]  /*0a30*/  LOP3.LUT R13, R3, 0xe8, RZ, 0xfc, !PT ;  /* 0x000000e8030d7812 */ /* 0x000fe200078efcff */
[----:B0-----:R-:W-:Y:S01]  /*0a40*/  IMAD.WIDE.U32 R20, R33, 0x2, R24 ;  /* 0x0000000221147825 */ /* 0x001fe200078e0018 */
[----:B------:R-:W-:Y:S01]  /*0a50*/  LOP3.LUT R15, R3, 0xf0, RZ, 0xfc, !PT ;  /* 0x000000f0030f7812 */ /* 0x000fe200078efcff */
[----:B------:R-:W4:Y:S02]  /*0a60*/  LDG.E.U16 R52, desc[UR14][R52.64] ;  /* 0x0000000e34347981 */ /* 0x000f24000c1e1500 */
[----:B------:R-:W-:Y:S01]  /*0a70*/  IMAD.WIDE.U32 R24, R33, 0x2, R26 ;  /* 0x0000000221187825 */ /* 0x000fe200078e001a */
[C---:B------:R-:W-:Y:S01]  /*0a80*/  LEA R26, P0, R7.reuse, UR4, 0x5 ;  /* 0x00000004071a7c11 */ /* 0x040fe2000f8028ff */
[----:B------:R0:W4:Y:S02]  /*0a90*/  LDG.E.U16 R54, desc[UR14][R20.64] ;  /* 0x0000000e14367981 */ /* 0x000124000c1e1500 */
[----:B------:R-:W-:Y:S02]  /*0aa0*/  IMAD.SHL.U32 R0, R7, 0x10, RZ ;  /* 0x0000001007007824 */ /* 0x000fe400078e00ff */
[----:B------:R-:W-:Y:S01]  /*0ab0*/  IMAD.WIDE.U32 R18, R33, 0x2, R22 ;  /* 0x0000000221127825 */ /* 0x000fe200078e0016 */
[C---:B------:R-:W-:Y:S01]  /*0ac0*/  LEA R22, P1, R9.reuse, UR4, 0x5 ;  /* 0x0000000409167c11 */ /* 0x040fe2000f8228ff */
[----:B------:R-:W4:Y:S01]  /*0ad0*/  LDG.E.U16 R58, desc[UR14][R28.64] ;  /* 0x0000000e1c3a7981 */ /* 0x000f22000c1e1500 */
[----:B------:R-:W-:Y:S01]  /*0ae0*/  LEA.HI.X R27, R0, UR5, RZ, 0x1, P0 ;  /* 0x00000005001b7c11 */ /* 0x000fe200080f0cff */
[----:B------:R-:W-:-:S02]  /*0af0*/  IMAD.SHL.U32 R4, R9, 0x10, RZ ;  /* 0x0000001009047824 */ /* 0x000fc400078e00ff */
[----:B------:R0:W4:Y:S01]  /*0b00*/  LDG.E.U16 R53, desc[UR14][R18.64] ;  /* 0x0000000e12357981 */ /* 0x000122000c1e1500 */
[----:B------:R-:W-:Y:S02]  /*0b10*/  IMAD.SHL.U32 R0, R11, 0x10, RZ ;  /* 0x000000100b007824 */ /* 0x000fe400078e00ff */
[----:B------:R-:W-:Y:S01]  /*0b20*/  LEA.HI.X R23, R4, UR5, RZ, 0x1, P1 ;  /* 0x0000000504177c11 */ /* 0x000fe200088f0cff */
[C---:B------:R-:W-:Y:S01]  /*0b30*/  IMAD.SHL.U32 R4, R13.reuse, 0x10, RZ ;  /* 0x000000100d047824 */ /* 0x040fe200078e00ff */
[----:B0-----:R-:W-:Y:S01]  /*0b40*/  LEA R20, P1, R13, UR4, 0x5 ;  /* 0x000000040d147c11 */ /* 0x001fe2000f8228ff */
[----:B------:R0:W4:Y:S01]  /*0b50*/  LDG.E.U16 R55, desc[UR14][R24.64] ;  /* 0x0000000e18377981 */ /* 0x000122000c1e1500 */
[----:B------:R-:W-:Y:S02]  /*0b60*/  LEA R18, P0, R11, UR4, 0x5 ;  /* 0x000000040b127c11 */ /* 0x000fe4000f8028ff */
[----:B------:R-:W-:Y:S02]  /*0b70*/  LOP3.LUT R3, R3, 0xf8, RZ, 0xfc, !PT ;  /* 0x000000f803037812 */ /* 0x000fe400078efcff */
[----:B------:R-:W-:Y:S01]  /*0b80*/  LEA.HI.X R19, R0, UR5, RZ, 0x1, P0 ;  /* 0x0000000500137c11 */ /* 0x000fe200080f0cff */
[----:B------:R-:W-:Y:S01]  /*0b90*/  IMAD.WIDE.U32 R28, R33, 0x2, R22 ;  /* 0x00000002211c7825 */ /* 0x000fe200078e0016 */
[----:B------:R-:W-:-:S02]  /*0ba0*/  LEA.HI.X R21, R4, UR5, RZ, 0x1, P1 ;  /* 0x0000000504157c11 */ /* 0x000fc400088f0cff */
[C---:B------:R-:W-:Y:S01]  /*0bb0*/  LEA R22, P0, R15.reuse, UR4, 0x5 ;  /* 0x000000040f167c11 */ /* 0x040fe2000f8028ff */
[----:B------:R-:W-:Y:S02]  /*0bc0*/  IMAD.SHL.U32 R0, R15, 0x10, RZ ;  /* 0x000000100f007824 */ /* 0x000fe400078e00ff */
[----:B0-----:R-:W-:Y:S01]  /*0bd0*/  IMAD.WIDE.U32 R24, R33, 0x2, R18 ;  /* 0x0000000221187825 */ /* 0x001fe200078e0012 */
[C---:B------:R-:W-:Y:S01]  /*0be0*/  LEA R18, P1, R3.reuse, UR4, 0x5 ;  /* 0x0000000403127c11 */ /* 0x040fe2000f8228ff */
[----:B------:R-:W4:Y:S02]  /*0bf0*/  LDG.E.U16 R28, desc[UR14][R28.64] ;  /* 0x0000000e1c1c7981 */ /* 0x000f24000c1e1500 */
[----:B------:R-:W-:Y:S01]  /*0c00*/  IMAD.SHL.U32 R4, R3, 0x10, RZ ;  /* 0x0000001003047824 */ /* 0x000fe200078e00ff */
[----:B------:R-:W-:Y:S01]  /*0c10*/  LEA.HI.X R23, R0, UR5, RZ, 0x1, P0 ;  /* 0x0000000500177c11 */ /* 0x000fe200080f0cff */
[C---:B------:R-:W-:Y:S01]  /*0c20*/  IMAD.WIDE.U32 R30, R33.reuse, 0x2, R20 ;  /* 0x00000002211e7825 */ /* 0x040fe200078e0014 */
[-C--:B-1----:R-:W-:Y:S01]  /*0c30*/  LEA R20, P0, R112, R16.reuse, 0x2 ;  /* 0x0000001070147211 */ /* 0x082fe200078010ff */
[----:B------:R-:W4:Y:S01]  /*0c40*/  LDG.E.U16 R24, desc[UR14][R24.64] ;  /* 0x0000000e18187981 */ /* 0x000f22000c1e1500 */
[----:B------:R-:W-:Y:S01]  /*0c50*/  LEA.HI.X R19, R4, UR5, RZ, 0x1, P1 ;  /* 0x0000000504137c11 */ /* 0x000fe200088f0cff */
[----:B------:R-:W-:Y:S01]  /*0c60*/  IMAD.SHL.U32 R6, R112, 0x2, RZ ;  /* 0x0000000270067824 */ /* 0x000fe200078e00ff */
[C---:B------:R-:W-:Y:S01]  /*0c70*/  LEA R16, P1, R110.reuse, R16, 0x7 ;  /* 0x000000106e107211 */ /* 0x040fe200078238ff */
[----:B------:R-:W-:Y:S01]  /*0c80*/  IMAD.SHL.U32 R0, R110, 0x40, RZ ;  /* 0x000000406e007824 */ /* 0x000fe200078e00ff */
[----:B------:R-:W-:Y:S01]  /*0c90*/  LOP3.LUT R4, R2, 0x1f, RZ, 0xc0, !PT ;  /* 0x0000001f02047812 */ /* 0x000fe200078ec0ff */
[C---:B------:R-:W-:Y:S01]  /*0ca0*/  IMAD.WIDE.U32 R26, R33.reuse, 0x2, R26 ;  /* 0x00000002211a7825 */ /* 0x040fe200078e001a */
[-C--:B------:R-:W-:Y:S01]  /*0cb0*/  LEA.HI.X R21, R6, R17.reuse, RZ, 0x1, P0 ;  /* 0x0000001106157211 */ /* 0x080fe200000f0cff */
[----:B------:R-:W4:Y:S01]  /*0cc0*/  LDG.E.U16 R30, desc[UR14][R30.64] ;  /* 0x0000000e1e1e7981 */ /* 0x000f22000c1e1500 */
[----:B------:R-:W-:Y:S01]  /*0cd0*/  LEA.HI.X R17, R0, R17, RZ, 0x1, P1 ;  /* 0x0000001100117211 */ /* 0x000fe200008f0cff */
[----:B------:R-:W-:-:S02]  /*0ce0*/  IMAD.WIDE.U32 R22, R33, 0x2, R22 ;  /* 0x0000000221167825 */ /* 0x000fc400078e0016 */
[----:B------:R-:W4:Y:S02]  /*0cf0*/  LDG.E.U16 R26, desc[UR14][R26.64] ;  /* 0x0000000e1a1a7981 */ /* 0x000f24000c1e1500 */
[----:B------:R-:W-:Y:S02]  /*0d00*/  IMAD.WIDE.U32 R18, R33, 0x2, R18 ;  /* 0x0000000221127825 */ /* 0x000fe400078e0012 */
[----:B------:R0:W4:Y:S02]  /*0d10*/  LDG.E.U16 R22, desc[UR14][R22.64] ;  /* 0x0000000e16167981 */ /* 0x000124000c1e1500 */
[C---:B------:R-:W-:Y:S02]  /*0d20*/  IMAD.WIDE.U32 R20, R4.reuse, 0x2, R20 ;  /* 0x0000000204147825 */ /* 0x040fe400078e0014 */
[----:B------:R1:W4:Y:S02]  /*0d30*/  LDG.E.U16 R18, desc[UR14][R18.64] ;  /* 0x0000000e12127981 */ /* 0x000324000c1e1500 */
[----:B------:R-:W-:-:S02]  /*0d40*/  IMAD.WIDE.U32 R16, R4, 0x2, R16 ;  /* 0x0000000204107825 */ /* 0x000fc400078e0010 */
[----:B------:R-:W4:Y:S04]  /*0d50*/  LDG.E.U16 R25, desc[UR14][R20.64] ;  /* 0x0000000e14197981 */ /* 0x000f28000c1e1500 */
[----:B------:R-:W4:Y:S04]  /*0d60*/  LDG.E.U16 R89, desc[UR14][R16.64] ;  /* 0x0000000e10597981 */ /* 0x000f28000c1e1500 */
[----:B------:R-:W4:Y:S04]  /*0d70*/  LDG.E.U16 R88, desc[UR14][R20.64+0x40] ;  /* 0x0000400e14587981 */ /* 0x000f28000c1e1500 */
[----:B------:R1:W4:Y:S01]  /*0d80*/  LDG.E.U16 R90, desc[UR14][R16.64+0x40] ;  /* 0x0000400e105a7981 */ /* 0x000322000c1e1500 */
[----:B0-----:R-:W-:Y:S01]  /*0d90*/  IMAD R23, R112, 0x2, R4 ;  /* 0x0000000270177824 */ /* 0x001fe200078e0204 */
[----:B------:R-:W-:-:S02]  /*0da0*/  LOP3.LUT R60, R2, 0x60, RZ, 0xc0, !PT ;  /* 0x00000060023c7812 */ /* 0x000fc400078ec0ff */
[----:B------:R-:W-:Y:S01]  /*0db0*/  SHF.R.S32.HI R27, RZ, 0x7, R2 ;  /* 0x00000007ff1b7819 */ /* 0x000fe20000011402 */
[----:B------:R-:W-:Y:S02]  /*0dc0*/  UMOV UR4, 0x400 ;  /* 0x0000040000047882 */ /* 0x000fe40000000000 */
[----:B------:R-:W-:Y:S01]  /*0dd0*/  IMAD R60, R33, 0x2, R60 ;  /* 0x00000002213c7824 */ /* 0x000fe200078e023c */
[----:B-1----:R-:W-:Y:S02]  /*0de0*/  SGXT R19, R27, 0x1 ;  /* 0x000000011b13781a */ /* 0x002fe40000000200 */
[----:B------:R-:W-:Y:S02]  /*0df0*/  SHF.R.U32.HI R16, RZ, 0x1, R112 ;  /* 0x00000001ff107819 */ /* 0x000fe40000011670 */
[----:B------:R-:W-:Y:S01]  /*0e00*/  SHF.L.U32 R17, R23, 0x1, RZ ;  /* 0x0000000117117819 */ /* 0x000fe200000006ff */
[----:B------:R-:W-:Y:S01]  /*0e10*/  ULEA UR12, UR12, UR4, 0x18 ;  /* 0x000000040c0c7291 */ /* 0x000fe2000f8ec03f */
[----:B------:R-:W-:-:S02]  /*0e20*/  SHF.R.U32.HI R20, RZ, 0x5, R2 ;  /* 0x00000005ff147819 */ /* 0x000fc40000011602 */
[----:B------:R-:W-:Y:S02]  /*0e30*/  LOP3.LUT R16, R17, R16, RZ, 0x3c, !PT ;  /* 0x0000001011107212 */ /* 0x000fe400078e3cff */
[----:B------:R-:W-:Y:S02]  /*0e40*/  LOP3.LUT R19, R60, 0x90, R19, 0x78, !PT ;  /* 0x000000903c137812 */ /* 0x000fe400078e7813 */
[----:B------:R-:W-:Y:S02]  /*0e50*/  R2UR UR4, R20 ;  /* 0x00000000140472ca */ /* 0x000fe400000e0000 */
[----:B------:R-:W-:Y:S01]  /*0e60*/  LOP3.LUT R17, R16, 0x40, RZ, 0x3c, !PT ;  /* 0x0000004010117812 */ /* 0x000fe200078e3cff */
[----:B------:R-:W-:-:S10]  /*0e70*/  UIADD3 UR5, UR12, 0x2000, URZ ;  /* 0x000020000c057890 */ /* 0x000fd4000fffe03f */
[----:B------:R-:W-:Y:S01]  /*0e80*/  USHF.L.U32 UR4, UR4, 0x5, URZ ;  /* 0x0000000504047899 */ /* 0x000fe2000800063f */
[----:B---3--:R-:W-:Y:S04]  /*0e90*/  STS.U16 [R19+UR12], R8 ;  /* 0x0000000813007988 */ /* 0x008fe8000800040c */
[----:B-----5:R-:W-:Y:S04]  /*0ea0*/  STS.U16 [R19+UR12+0x100], R32 ;  /* 0x0001002013007988 */ /* 0x020fe8000800040c */
[----:B--2---:R-:W-:Y:S04]  /*0eb0*/  STS.U16 [R19+UR12+0x200], R34 ;  /* 0x0002002213007988 */ /* 0x004fe8000800040c */
[----:B------:R-:W-:Y:S04]  /*0ec0*/  STS.U16 [R19+UR12+0x300], R35 ;  /* 0x0003002313007988 */ /* 0x000fe8000800040c */
[----:B----4-:R-:W-:Y:S01]  /*0ed0*/  STS.U16 [R19+UR12+0x400], R36 ;  /* 0x0004002413007988 */ /* 0x010fe2000800040c */
[----:B------:R-:W-:-:S03]  /*0ee0*/  ULOP3.LUT UR4, UR4, 0x80, URZ, 0xc0, !UPT ;  /* 0x0000008004047892 */ /* 0x000fc6000f8ec03f */
[----:B------:R-:W-:Y:S04]  /*0ef0*/  STS.U16 [R19+UR12+0x500], R37 ;  /* 0x0005002513007988 */ /* 0x000fe8000800040c */
[----:B------:R-:W-:Y:S04]  /*0f00*/  STS.U16 [R19+UR12+0x600], R38 ;  /* 0x0006002613007988 */ /* 0x000fe8000800040c */
[----:B------:R-:W-:Y:S04]  /*0f10*/  STS.U16 [R19+UR12+0x700], R39 ;  /* 0x0007002713007988 */ /* 0x000fe8000800040c */
[----:B------:R-:W-:Y:S04]  /*0f20*/  STS.U16 [R19+UR12+0x800], R40 ;  /* 0x0008002813007988 */ /* 0x000fe8000800040c */
[----:B------:R-:W-:Y:S01]  /*0f30*/  STS.U16 [R19+UR12+0x900], R41 ;  /* 0x0009002913007988 */ /* 0x000fe2000800040c */
[----:B------:R-:W-:-:S03]  /*0f40*/  USHF.R.U32.HI UR5, URZ, 0x4, UR5 ;  /* 0x000000043f057899 */ /* 0x000fc60008011605 */
[----:B------:R-:W-:Y:S04]  /*0f50*/  STS.U16 [R19+UR12+0xa00], R42 ;  /* 0x000a002a13007988 */ /* 0x000fe8000800040c */
[----:B------:R-:W-:Y:S04]  /*0f60*/  STS.U16 [R19+UR12+0xb00], R43 ;  /* 0x000b002b13007988 */ /* 0x000fe8000800040c */
[----:B------:R-:W-:Y:S04]  /*0f70*/  STS.U16 [R19+UR12+0xc00], R44 ;  /* 0x000c002c13007988 */ /* 0x000fe8000800040c */
[----:B------:R-:W-:Y:S04]  /*0f80*/  STS.U16 [R19+UR12+0xd00], R45 ;  /* 0x000d002d13007988 */ /* 0x000fe8000800040c */
[----:B------:R-:W-:Y:S04]  /*0f90*/  STS.U16 [R19+UR12+0xe00], R46 ;  /* 0x000e002e13007988 */ /* 0x000fe8000800040c */
[----:B------:R-:W-:Y:S04]  /*0fa0*/  STS.U16 [R19+UR12+0xf00], R47 ;  /* 0x000f002f13007988 */ /* 0x000fe8000800040c */
[----:B------:R-:W-:Y:S04]  /*0fb0*/  STS.U16 [R19+UR12+0x1000], R48 ;  /* 0x0010003013007988 */ /* 0x000fe8000800040c */
[----:B------:R-:W-:Y:S01]  /*0fc0*/  STS.U16 [R19+UR12+0x1100], R49 ;  /* 0x0011003113007988 */ /* 0x000fe2000800040c */
[----:B------:R-:W-:-:S02]  /*0fd0*/  ULEA.HI UR4, UR12, UR4, URZ, 0x1c ;  /* 0x000000040c047291 */ /* 0x000fc4000f8fe03f */
[----:B------:R-:W-:Y:S02]  /*0fe0*/  USGXT.U32 UR6, UR5, 0xe ;  /* 0x0000000e0506789a */ /* 0x000fe40008000000 */
[----:B------:R-:W-:Y:S01]  /*0ff0*/  ULOP3.LUT UR4, UR4, 0x3fff, URZ, 0xc0, !UPT ;  /* 0x00003fff04047892 */ /* 0x000fe2000f8ec03f */
[----:B------:R-:W-:Y:S01]  /*1000*/  UMOV UR5, URZ ;  /* 0x0000003f00057c82 */ /* 0x000fe20008000000 */
[----:B------:R-:W-:Y:S04]  /*1010*/  STS.U16 [R19+UR12+0x1300], R51 ;  /* 0x0013003313007988 */ /* 0x000fe8000800040c */
        /* <DEDUP_REMOVED lines=13> */
[----:B------:R0:W-:Y:S04]  /*10f0*/  STS.U16 [R16+UR12+0x2000], R25 ;  /* 0x0020001910007988 */ /* 0x0001e8000800040c */
[----:B------:R1:W-:Y:S04]  /*1100*/  STS.U16 [R16+UR12+0x2400], R89 ;  /* 0x0024005910007988 */ /* 0x0003e8000800040c */
[----:B------:R-:W-:Y:S04]  /*1110*/  STS.U16 [R17+UR12+0x2000], R88 ;  /* 0x0020005811007988 */ /* 0x000fe8000800040c */
[----:B------:R2:W-:Y:S01]  /*1120*/  STS.U16 [R17+UR12+0x2400], R90 ;  /* 0x0024005a11007988 */ /* 0x0005e2000800040c */
[----:B------:R-:W-:Y:S01]  /*1130*/  BAR.SYNC.DEFER_BLOCKING 0x0 ;  /* 0x0000000000007b1d */ /* 0x000fe20000010000 */
[----:B------:R-:W-:-:S05]  /*1140*/  UIADD3.64 UR8, UR4, -UR8, URZ ;  /* 0x8000000804087297 */ /* 0x000fca000fffe03f */
[----:B------:R-:W-:Y:S01]  /*1150*/  UMOV UR5, 0xc0000010 ;  /* 0xc000001000057882 */ /* 0x000fe20000000000 */
[----:B------:R-:W-:Y:S01]  /*1160*/  UMOV UR10, UR6 ;  /* 0x00000006000a7c82 */ /* 0x000fe20008000000 */
[----:B------:R-:W-:Y:S01]  /*1170*/  UMOV UR11, UR7 ;  /* 0x00000007000b7c82 */ /* 0x000fe20008000000 */
[----:B0-----:R-:W-:-:S06]  /*1180*/  WARPGROUP.ARRIVE ;  /* 0x00000000000079c5 */ /* 0x001fcc0000000000 */
[----:B------:R-:W-:Y:S04]  /*1190*/  HGMMA.64x64x16.F32 R56, gdesc[UR4].tnspB, RZ, !UPT ;  /* 0x40e00000043879f0 */ /* 0x000fe8000c7008ff */
[----:B------:R-:W-:Y:S01]  /*11a0*/  HGMMA.64x64x16.F32 R24, gdesc[UR8].tnspB, RZ, !UPT, gsb0 ;  /* 0x40e00000081879f0 */ /* 0x000fe2000c0008ff */
[--C-:B------:R-:W-:Y:S01]  /*11b0*/  SHF.R.S32.HI R18, RZ, 0x5, R2.reuse ;  /* 0x00000005ff127819 */ /* 0x100fe20000011402 */
[C---:B------:R-:W-:Y:S02]  /*11c0*/  IMAD.SHL.U32 R8, R2.reuse, 0x20, RZ ;  /* 0x0000002002087824 */ /* 0x040fe400078e00ff */
[----:B-1----:R-:W-:Y:S01]  /*11d0*/  IMAD.SHL.U32 R16, R2, 0x200, RZ ;  /* 0x0000020002107824 */ /* 0x002fe200078e00ff */
[----:B------:R-:W-:Y:S01]  /*11e0*/  SGXT R18, R18, 0x1 ;  /* 0x000000011212781a */ /* 0x000fe20000000200 */
[C---:B--2---:R-:W-:Y:S01]  /*11f0*/  IMAD.SHL.U32 R17, R2.reuse, 0x10, RZ ;  /* 0x0000001002117824 */ /* 0x044fe200078e00ff */
[----:B------:R-:W-:Y:S01]  /*1200*/  SHF.R.S32.HI R20, RZ, 0x2, R2 ;  /* 0x00000002ff147819 */ /* 0x000fe20000011402 */
[----:B------:R-:W-:Y:S01]  /*1210*/  IMAD.SHL.U32 R2, R2, 0x2, RZ ;  /* 0x0000000202027824 */ /* 0x000fe200078e00ff */
[----:B------:R-:W-:-:S02]  /*1220*/  LOP3.LUT R8, R8, 0x60, RZ, 0xc0, !PT ;  /* 0x0000006008087812 */ /* 0x000fc400078ec0ff */
[----:B------:R-:W-:Y:S02]  /*1230*/  LOP3.LUT R16, R16, 0x3000, RZ, 0xc0, !PT ;  /* 0x0000300010107812 */ /* 0x000fe400078ec0ff */
[----:B------:R-:W-:Y:S02]  /*1240*/  LOP3.LUT R21, R18, 0x4010, RZ, 0xc0, !PT ;  /* 0x0000401012157812 */ /* 0x000fe400078ec0ff */
[--C-:B------:R-:W-:Y:S02]  /*1250*/  LOP3.LUT R19, R8, 0xf80, R17.reuse, 0xf8, !PT ;  /* 0x00000f8008137812 */ /* 0x100fe400078ef811 */
[----:B------:R-:W-:Y:S02]  /*1260*/  LOP3.LUT R16, R16, 0x70, R17, 0xf8, !PT ;  /* 0x0000007010107812 */ /* 0x000fe400078ef811 */
[----:B------:R-:W-:Y:S02]  /*1270*/  SGXT R8, R20, 0x1 ;  /* 0x000000011408781a */ /* 0x000fe40000000200 */
[----:B------:R-:W-:-:S02]  /*1280*/  LOP3.LUT R21, R21, 0x180, R2, 0xf8, !PT ;  /* 0x0000018015157812 */ /* 0x000fc400078ef802 */
[----:B------:R-:W-:Y:S02]  /*1290*/  LOP3.LUT R8, R19, 0x4010, R8, 0xf8, !PT ;  /* 0x0000401013087812 */ /* 0x000fe400078ef808 */
[----:B------:R-:W-:Y:S02]  /*12a0*/  LOP3.LUT R2, R21, R16, RZ, 0x3c, !PT ;  /* 0x0000001015027212 */ /* 0x000fe400078e3cff */
[----:B------:R-:W-:Y:S01]  /*12b0*/  LOP3.LUT R114, R8, 0x10, RZ, 0x3c, !PT ;  /* 0x0000001008727812 */ /* 0x000fe200078e3cff */
[----:B------:R-:W-:Y:S02]  /*12c0*/  WARPGROUP.DEPBAR.LE gsb0, 0x0 ;  /* 0x00008000000079c5 */ /* 0x000fe40000010000 */
[----:B------:R-:W-:Y:S02]  /*12d0*/  IMAD.MOV.U32 R16, RZ, RZ, R56 ;  /* 0x000000ffff107224 */ /* 0x000fe400078e0038 */
[----:B------:R-:W-:Y:S02]  /*12e0*/  IMAD.MOV.U32 R17, RZ, RZ, R58 ;  /* 0x000000ffff117224 */ /* 0x000fe400078e003a */
[----:B------:R-:W-:-:S02]  /*12f0*/  IMAD.MOV.U32 R18, RZ, RZ, R72 ;  /* 0x000000ffff127224 */ /* 0x000fc400078e0048 */
[----:B------:R-:W-:Y:S01]  /*1300*/  IMAD.MOV.U32 R19, RZ, RZ, R74 ;  /* 0x000000ffff137224 */ /* 0x000fe200078e004a */
[----:B------:R-:W-:Y:S01]  /*1310*/  BAR.SYNC.DEFER_BLOCKING 0x0 ;  /* 0x0000000000007b1d */ /* 0x000fe20000010000 */
[----:B------:R-:W-:Y:S02]  /*1320*/  IMAD.MOV.U32 R20, RZ, RZ, R60 ;  /* 0x000000ffff147224 */ /* 0x000fe400078e003c */
[----:B------:R-:W-:Y:S02]  /*1330*/  IMAD.MOV.U32 R21, RZ, RZ, R62 ;  /* 0x000000ffff157224 */ /* 0x000fe400078e003e */
[----:B------:R-:W-:Y:S02]  /*1340*/  IMAD.MOV.U32 R22, RZ, RZ, R76 ;  /* 0x000000ffff167224 */ /* 0x000fe400078e004c */
[----:B------:R-:W-:Y:S01]  /*1350*/  IMAD.MOV.U32 R23, RZ, RZ, R78 ;  /* 0x000000ffff177224 */ /* 0x000fe200078e004e */
[----:B------:R-:W-:Y:S01]  /*1360*/  MOV R92, R68 ;  /* 0x00000044005c7202 */ /* 0x000fe20000000f00 */
[----:B------:R-:W-:-:S02]  /*1370*/  IMAD.MOV.U32 R56, RZ, RZ, R57 ;  /* 0x000000ffff387224 */ /* 0x000fc400078e0039 */
[----:B------:R-:W-:Y:S02]  /*1380*/  IMAD.MOV.U32 R60, RZ, RZ, R61 ;  /* 0x000000ffff3c7224 */ /* 0x000fe400078e003d */
[----:B------:R-:W-:Y:S02]  /*1390*/  IMAD.MOV.U32 R88, RZ, RZ, R64 ;  /* 0x000000ffff587224 */ /* 0x000fe400078e0040 */
[----:B------:R-:W-:Y:S02]  /*13a0*/  IMAD.MOV.U32 R89, RZ, RZ, R66 ;  /* 0x000000ffff597224 */ /* 0x000fe400078e0042 */
[----:B------:R-:W-:Y:S02]  /*13b0*/  IMAD.MOV.U32 R90, RZ, RZ, R80 ;  /* 0x000000ffff5a7224 */ /* 0x000fe400078e0050 */
[----:B------:R-:W-:Y:S02]  /*13c0*/  IMAD.MOV.U32 R91, RZ, RZ, R82 ;  /* 0x000000ffff5b7224 */ /* 0x000fe400078e0052 */
[----:B------:R-:W-:-:S02]  /*13d0*/  IMAD.MOV.U32 R93, RZ, RZ, R70 ;  /* 0x000000ffff5d7224 */ /* 0x000fc400078e0046 */
[----:B------:R-:W-:Y:S01]  /*13e0*/  IMAD.MOV.U32 R94, RZ, RZ, R84 ;  /* 0x000000ffff5e7224 */ /* 0x000fe200078e0054 */
[----:B------:R0:W-:Y:S01]  /*13f0*/  STS.128 [R8+UR12], R16 ;  /* 0x0000001008007988 */ /* 0x0001e20008000c0c */
[----:B------:R-:W-:Y:S02]  /*1400*/  IMAD.MOV.U32 R95, RZ, RZ, R86 ;  /* 0x000000ffff5f7224 */ /* 0x000fe400078e0056 */
[----:B------:R-:W-:Y:S01]  /*1410*/  IMAD.MOV.U32 R57, RZ, RZ, R59 ;  /* 0x000000ffff397224 */ /* 0x000fe200078e003b */
[----:B------:R1:W-:Y:S01]  /*1420*/  STS.128 [R8+UR12+0x1000], R20 ;  /* 0x0010001408007988 */ /* 0x0003e20008000c0c */
[----:B------:R-:W-:Y:S02]  /*1430*/  IMAD.MOV.U32 R61, RZ, RZ, R63 ;  /* 0x000000ffff3d7224 */ /* 0x000fe400078e003f */
[----:B------:R-:W-:Y:S02]  /*1440*/  IMAD.MOV.U32 R58, RZ, RZ, R73 ;  /* 0x000000ffff3a7224 */ /* 0x000fe400078e0049 */
[----:B------:R-:W-:-:S02]  /*1450*/  IMAD.MOV.U32 R59, RZ, RZ, R75 ;  /* 0x000000ffff3b7224 */ /* 0x000fc400078e004b */
[----:B------:R-:W-:Y:S02]  /*1460*/  IMAD.MOV.U32 R62, RZ, RZ, R77 ;  /* 0x000000ffff3e7224 */ /* 0x000fe400078e004d */
[----:B------:R-:W-:Y:S02]  /*1470*/  IMAD.MOV.U32 R63, RZ, RZ, R79 ;  /* 0x000000ffff3f7224 */ /* 0x000fe400078e004f */
[----:B0-----:R-:W-:Y:S02]  /*1480*/  IMAD.MOV.U32 R16, RZ, RZ, R65 ;  /* 0x000000ffff107224 */ /* 0x001fe400078e0041 */
[----:B------:R-:W-:Y:S02]  /*1490*/  IMAD.MOV.U32 R17, RZ, RZ, R67 ;  /* 0x000000ffff117224 */ /* 0x000fe400078e0043 */
[----:B------:R-:W-:Y:S01]  /*14a0*/  IMAD.MOV.U32 R18, RZ, RZ, R81 ;  /* 0x000000ffff127224 */ /* 0x000fe200078e0051 */
[----:B-1----:R-:W-:Y:S01]  /*14b0*/  MOV R21, R71 ;  /* 0x0000004700157202 */ /* 0x002fe20000000f00 */
[----:B------:R-:W-:-:S02]  /*14c0*/  IMAD.MOV.U32 R19, RZ, RZ, R83 ;  /* 0x000000ffff137224 */ /* 0x000fc400078e0053 */
[----:B------:R-:W-:Y:S02]  /*14d0*/  IMAD.MOV.U32 R20, RZ, RZ, R69 ;  /* 0x000000ffff147224 */ /* 0x000fe400078e0045 */
[----:B------:R-:W-:Y:S02]  /*14e0*/  IMAD.MOV.U32 R22, RZ, RZ, R85 ;  /* 0x000000ffff167224 */ /* 0x000fe400078e0055 */
[----:B------:R-:W-:Y:S01]  /*14f0*/  IMAD.MOV.U32 R23, RZ, RZ, R87 ;  /* 0x000000ffff177224 */ /* 0x000fe200078e0057 */
[----:B------:R0:W-:Y:S04]  /*1500*/  STS.128 [R8+UR12+0x2000], R88 ;  /* 0x0020005808007988 */ /* 0x0001e80008000c0c */
[----:B------:R1:W-:Y:S04]  /*1510*/  STS.128 [R8+UR12+0x3000], R92 ;  /* 0x0030005c08007988 */ /* 0x0003e80008000c0c */
[----:B------:R-:W-:Y:S04]  /*1520*/  STS.128 [R114+UR12], R56 ;  /* 0x0000003872007988 */ /* 0x000fe80008000c0c */
[----:B------:R-:W-:Y:S04]  /*1530*/  STS.128 [R114+UR12+0x1000], R60 ;  /* 0x0010003c72007988 */ /* 0x000fe80008000c0c */
[----:B------:R-:W-:Y:S04]  /*1540*/  STS.128 [R114+UR12+0x2000], R16 ;  /* 0x0020001072007988 */ /* 0x000fe80008000c0c */
[----:B------:R-:W-:Y:S01]  /*1550*/  STS.128 [R114+UR12+0x3000], R20 ;  /* 0x0030001472007988 */ /* 0x000fe20008000c0c */
[----:B------:R-:W-:Y:S01]  /*1560*/  BAR.SYNC.DEFER_BLOCKING 0x0 ;  /* 0x0000000000007b1d */ /* 0x000fe20000010000 */
[----:B0-----:R-:W-:Y:S01]  /*1570*/  IMAD.MOV.U32 R88, RZ, RZ, R24 ;  /* 0x000000ffff587224 */ /* 0x001fe200078e0018 */
[----:B------:R-:W-:Y:S01]  /*1580*/  MOV R82, R52 ;  /* 0x0000003400527202 */ /* 0x000fe20000000f00 */
[----:B------:R-:W-:-:S03]  /*1590*/  IMAD.MOV.U32 R89, RZ, RZ, R26 ;  /* 0x000000ffff597224 */ /* 0x000fc600078e001a */
[----:B------:R-:W0:Y:S04]  /*15a0*/  LDS.128 R16, [R2+UR12] ;  /* 0x0000000c02107984 */ /* 0x000e280008000c00 */
[----:B------:R-:W2:Y:S04]  /*15b0*/  LDS.128 R20, [R2+UR12+0x200] ;  /* 0x0002000c02147984 */ /* 0x000ea80008000c00 */
[----:B------:R-:W3:Y:S04]  /*15c0*/  LDS.128 R56, [R2+UR12+0x400] ;  /* 0x0004000c02387984 */ /* 0x000ee80008000c00 */
[----:B------:R-:W4:Y:S04]  /*15d0*/  LDS.128 R60, [R2+UR12+0x600] ;  /* 0x0006000c023c7984 */ /* 0x000f280008000c00 */
[----:B------:R-:W5:Y:S04]  /*15e0*/  LDS.128 R64, [R2+UR12+0x800] ;  /* 0x0008000c02407984 */ /* 0x000f680008000c00 */
[----:B------:R-:W5:Y:S04]  /*15f0*/  LDS.128 R68, [R2+UR12+0xa00] ;  /* 0x000a000c02447984 */ /* 0x000f680008000c00 */
[----:B------:R-:W5:Y:S04]  /*1600*/  LDS.128 R72, [R2+UR12+0xc00] ;  /* 0x000c000c02487984 */ /* 0x000f680008000c00 */
[----:B------:R-:W5:Y:S01]  /*1610*/  LDS.128 R76, [R2+UR12+0xe00] ;  /* 0x000e000c024c7984 */ /* 0x000f620008000c00 */
[----:B------:R-:W-:-:S02]  /*1620*/  IMAD.MOV.U32 R90, RZ, RZ, R40 ;  /* 0x000000ffff5a7224 */ /* 0x000fc400078e0028 */
[----:B------:R-:W-:Y:S01]  /*1630*/  IMAD.MOV.U32 R91, RZ, RZ, R42 ;  /* 0x000000ffff5b7224 */ /* 0x000fe200078e002a */
[----:B------:R-:W-:Y:S01]  /*1640*/  BAR.SYNC.DEFER_BLOCKING 0x0 ;  /* 0x0000000000007b1d */ /* 0x000fe20000010000 */
[----:B------:R-:W-:Y:S02]  /*1650*/  IMAD.MOV.U32 R80, RZ, RZ, R36 ;  /* 0x000000ffff507224 */ /* 0x000fe400078e0024 */
[----:B------:R-:W-:Y:S02]  /*1660*/  IMAD.MOV.U32 R81, RZ, RZ, R38 ;  /* 0x000000ffff517224 */ /* 0x000fe400078e0026 */
[----:B------:R-:W-:Y:S02]  /*1670*/  IMAD.MOV.U32 R83, RZ, RZ, R54 ;  /* 0x000000ffff537224 */ /* 0x000fe400078e0036 */
[----:B------:R-:W-:Y:S02]  /*1680*/  IMAD.MOV.U32 R24, RZ, RZ, R25 ;  /* 0x000000ffff187224 */ /* 0x000fe400078e0019 */
[----:B-1----:R-:W-:-:S02]  /*1690*/  IMAD.MOV.U32 R92, RZ, RZ, R28 ;  /* 0x000000ffff5c7224 */ /* 0x002fc400078e001c */
[----:B------:R-:W-:Y:S02]  /*16a0*/  IMAD.MOV.U32 R93, RZ, RZ, R30 ;  /* 0x000000ffff5d7224 */ /* 0x000fe400078e001e */
[----:B------:R-:W-:Y:S02]  /*16b0*/  IMAD.MOV.U32 R94, RZ, RZ, R44 ;  /* 0x000000ffff5e7224 */ /* 0x000fe400078e002c */
[----:B------:R-:W-:Y:S02]  /*16c0*/  IMAD.MOV.U32 R95, RZ, RZ, R46 ;  /* 0x000000ffff5f7224 */ /* 0x000fe400078e002e */
[----:B------:R-:W-:Y:S02]  /*16d0*/  IMAD.MOV.U32 R84, RZ, RZ, R32 ;  /* 0x000000ffff547224 */ /* 0x000fe400078e0020 */
[----:B------:R-:W-:Y:S02]  /*16e0*/  IMAD.MOV.U32 R85, RZ, RZ, R34 ;  /* 0x000000ffff557224 */ /* 0x000fe400078e0022 */
[----:B------:R-:W-:-:S02]  /*16f0*/  IMAD.MOV.U32 R86, RZ, RZ, R48 ;  /* 0x000000ffff567224 */ /* 0x000fc400078e0030 */
[----:B------:R-:W-:Y:S02]  /*1700*/  IMAD.MOV.U32 R87, RZ, RZ, R50 ;  /* 0x000000ffff577224 */ /* 0x000fe400078e0032 */
[----:B------:R-:W-:Y:S01]  /*1710*/  IMAD.MOV.U32 R25, RZ, RZ, R27 ;  /* 0x000000ffff197224 */ /* 0x000fe200078e001b */
[----:B------:R1:W-:Y:S01]  /*1720*/  STS.128 [R8+UR12], R88 ;  /* 0x0000005808007988 */ /* 0x0003e20008000c0c */
[----:B------:R-:W-:Y:S02]  /*1730*/  IMAD.MOV.U32 R26, RZ, RZ, R41 ;  /* 0x000000ffff1a7224 */ /* 0x000fe400078e0029 */
[----:B------:R-:W-:Y:S01]  /*1740*/  IMAD.MOV.U32 R27, RZ, RZ, R43 ;  /* 0x000000ffff1b7224 */ /* 0x000fe200078e002b */
[----:B------:R-:W-:Y:S01]  /*1750*/  LEA R40, P0, R112, R102, 0x3 ;  /* 0x0000006670287211 */ /* 0x000fe200078018ff */
[----:B------:R0:W-:Y:S01]  /*1760*/  STS.128 [R8+UR12+0x3000], R80 ;  /* 0x0030005008007988 */ /* 0x0001e20008000c0c */
[----:B------:R-:W-:-:S03]  /*1770*/  IMAD.SHL.U32 R124, R98, 0x40, RZ ;  /* 0x00000040627c7824 */ /* 0x000fc600078e00ff */
[----:B------:R2:W-:Y:S01]  /*1780*/  STS.128 [R8+UR12+0x1000], R92 ;  /* 0x0010005c08007988 */ /* 0x0005e20008000c0c */
[----:B------:R-:W-:-:S03]  /*1790*/  LEA.HI.X R41, R6, R103, RZ, 0x2, P0 ;  /* 0x0000006706297211 */ /* 0x000fc600000f14ff */
[----:B------:R3:W-:Y:S01]  /*17a0*/  STS.128 [R8+UR12+0x2000], R84 ;  /* 0x0020005408007988 */ /* 0x0007e20008000c0c */
[----:B-1----:R-:W-:-:S03]  /*17b0*/  IMAD.SHL.U32 R91, R104, 0x40, RZ ;  /* 0x00000040685b7824 */ /* 0x002fc600078e00ff */
[----:B------:R1:W-:Y:S01]  /*17c0*/  STS.128 [R114+UR12], R24 ;  /* 0x0000001872007988 */ /* 0x0003e20008000c0c */
[----:B------:R-:W-:Y:S01]  /*17d0*/  IMAD.SHL.U32 R89, R100, 0x40, RZ ;  /* 0x0000004064597824 */ /* 0x000fe200078e00ff */
[-C--:B0-----:R-:W-:Y:S02]  /*17e0*/  LEA R80, P5, R104, R102.reuse, 0x8 ;  /* 0x0000006668507211 */ /* 0x081fe400078a40ff */
[-C--:B------:R-:W-:Y:S01]  /*17f0*/  LEA R82, P6, R100, R102.reuse, 0x8 ;  /* 0x0000006664527211 */ /* 0x080fe200078c40ff */
[----:B------:R-:W-:Y:S01]  /*1800*/  IMAD.SHL.U32 R6, R108, 0x40, RZ ;  /* 0x000000406c067824 */ /* 0x000fe200078e00ff */
[----:B------:R-:W-:Y:S01]  /*1810*/  LEA.HI.X R81, R91, R103, RZ, 0x2, P5 ;  /* 0x000000675b517211 */ /* 0x000fe200028f14ff */
[C---:B------:R-:W-:Y:S01]  /*1820*/  IMAD.SHL.U32 R54, R125.reuse, 0x40, RZ ;  /* 0x000000407d367824 */ /* 0x040fe200078e00ff */
[-C--:B------:R-:W-:Y:S01]  /*1830*/  LEA R134, P5, R125, R102.reuse, 0x8 ;  /* 0x000000667d867211 */ /* 0x080fe200078a40ff */
[----:B--2---:R-:W-:Y:S01]  /*1840*/  IMAD.SHL.U32 R93, R96, 0x40, RZ ;  /* 0x00000040605d7824 */ /* 0x004fe200078e00ff */
[-C--:B---3--:R-:W-:Y:S01]  /*1850*/  LEA R84, P0, R98, R102.reuse, 0x8 ;  /* 0x0000006662547211 */ /* 0x088fe200078040ff */
[----:B------:R-:W-:Y:S01]  /*1860*/  IMAD.SHL.U32 R52, R123, 0x40, RZ ;  /* 0x000000407b347824 */ /* 0x000fe200078e00ff */
[----:B-1----:R-:W-:-:S02]  /*1870*/  LEA R24, P2, R110, R102, 0x8 ;  /* 0x000000666e187211 */ /* 0x002fc400078440ff */
[-C--:B------:R-:W-:Y:S01]  /*1880*/  LEA R26, P3, R108, R102.reuse, 0x8 ;  /* 0x000000666c1a7211 */ /* 0x080fe200078640ff */
[----:B------:R-:W-:Y:S01]  /*1890*/  IMAD.SHL.U32 R43, R106, 0x40, RZ ;  /* 0x000000406a2b7824 */ /* 0x000fe200078e00ff */
[-C--:B------:R-:W-:Y:S01]  /*18a0*/  LEA R126, P1, R96, R102.reuse, 0x8 ;  /* 0x00000066607e7211 */ /* 0x080fe200078240ff */
[----:B------:R-:W-:Y:S01]  /*18b0*/  IMAD.SHL.U32 R90, R14, 0x40, RZ ;  /* 0x000000400e5a7824 */ /* 0x000fe200078e00ff */
[-C--:B------:R-:W-:Y:S02]  /*18c0*/  LEA.HI.X R83, R89, R103.reuse, RZ, 0x2, P6 ;  /* 0x0000006759537211 */ /* 0x080fe400030f14ff */
[----:B------:R-:W-:Y:S02]  /*18d0*/  LEA.HI.X R25, R0, R103, RZ, 0x2, P2 ;  /* 0x0000006700197211 */ /* 0x000fe400010f14ff */
[-C--:B------:R-:W-:Y:S01]  /*18e0*/  LEA R110, P6, R123, R102.reuse, 0x8 ;  /* 0x000000667b6e7211 */ /* 0x080fe200078c40ff */
[----:B------:R-:W-:Y:S01]  /*18f0*/  IMAD.SHL.U32 R88, R12, 0x40, RZ ;  /* 0x000000400c587824 */ /* 0x000fe200078e00ff */
[----:B------:R-:W-:-:S02]  /*1900*/  LEA R42, P4, R106, R102, 0x8 ;  /* 0x000000666a2a7211 */ /* 0x000fc400078840ff */
[-C--:B------:R-:W-:Y:S02]  /*1910*/  LEA R128, P2, R14, R102.reuse, 0x8 ;  /* 0x000000660e807211 */ /* 0x080fe400078440ff */
[-C--:B------:R-:W-:Y:S01]  /*1920*/  LEA.HI.X R85, R124, R103.reuse, RZ, 0x2, P0 ;  /* 0x000000677c557211 */ /* 0x080fe200000f14ff */
[----:B------:R-:W-:Y:S01]  /*1930*/  IMAD.SHL.U32 R48, R119, 0x40, RZ ;  /* 0x0000004077307824 */ /* 0x000fe200078e00ff */
[----:B------:R-:W-:Y:S01]  /*1940*/  SHF.L.U32 R50, R121, 0x6, RZ ;  /* 0x0000000679327819 */ /* 0x000fe200000006ff */
[----:B------:R-:W-:Y:S01]  /*1950*/  IMAD.SHL.U32 R36, R111, 0x40, RZ ;  /* 0x000000406f247824 */ /* 0x000fe200078e00ff */
[-C--:B------:R-:W-:Y:S02]  /*1960*/  LEA.HI.X R27, R6, R103.reuse, RZ, 0x2, P3 ;  /* 0x00000067061b7211 */ /* 0x080fe400018f14ff */
[----:B------:R-:W-:Y:S02]  /*1970*/  LEA R108, P0, R121, R102, 0x8 ;  /* 0x00000066796c7211 */ /* 0x000fe400078040ff */
[----:B------:R-:W-:-:S02]  /*1980*/  LEA.HI.X R135, R54, R103, RZ, 0x2, P5 ;  /* 0x0000006736877211 */ /* 0x000fc400028f14ff */
[-C--:B------:R-:W-:Y:S02]  /*1990*/  LEA R130, P3, R12, R102.reuse, 0x8 ;  /* 0x000000660c827211 */ /* 0x080fe400078640ff */
[-C--:B------:R-:W-:Y:S02]  /*19a0*/  LEA.HI.X R127, R93, R103.reuse, RZ, 0x2, P1 ;  /* 0x000000675d7f7211 */ /* 0x080fe400008f14ff */
[-C--:B------:R-:W-:Y:S01]  /*19b0*/  LEA R96, P5, R111, R102.reuse, 0x8 ;  /* 0x000000666f607211 */ /* 0x080fe200078a40ff */
[----:B------:R-:W-:Y:S01]  /*19c0*/  IMAD.SHL.U32 R86, R10, 0x40, RZ ;  /* 0x000000400a567824 */ /* 0x000fe200078e00ff */
[----:B------:R-:W-:Y:S01]  /*19d0*/  LEA R106, P1, R119, R102, 0x8 ;  /* 0x00000066776a7211 */ /* 0x000fe200078240ff */
[----:B------:R-:W-:Y:S01]  /*19e0*/  IMAD.SHL.U32 R46, R117, 0x40, RZ ;  /* 0x00000040752e7824 */ /* 0x000fe200078e00ff */
[-C--:B------:R-:W-:Y:S01]  /*19f0*/  LEA.HI.X R111, R52, R103.reuse, RZ, 0x2, P6 ;  /* 0x00000067346f7211 */ /* 0x080fe200030f14ff */
[----:B------:R-:W-:Y:S01]  /*1a00*/  IMAD.SHL.U32 R34, R109, 0x40, RZ ;  /* 0x000000406d227824 */ /* 0x000fe200078e00ff */
[----:B------:R-:W-:-:S02]  /*1a10*/  LEA.HI.X R43, R43, R103, RZ, 0x2, P4 ;  /* 0x000000672b2b7211 */ /* 0x000fc400020f14ff */
[-C--:B------:R-:W-:Y:S02]  /*1a20*/  LEA.HI.X R129, R90, R103.reuse, RZ, 0x2, P2 ;  /* 0x000000675a817211 */ /* 0x080fe400010f14ff */
[-C--:B------:R-:W-:Y:S01]  /*1a30*/  LEA R98, P6, R109, R102.reuse, 0x8 ;  /* 0x000000666d627211 */ /* 0x080fe200078c40ff */
[----:B------:R-:W-:Y:S01]  /*1a40*/  IMAD.SHL.U32 R44, R115, 0x40, RZ ;  /* 0x00000040732c7824 */ /* 0x000fe200078e00ff */
[-C--:B------:R-:W-:Y:S01]  /*1a50*/  LEA R132, P4, R10, R102.reuse, 0x8 ;  /* 0x000000660a847211 */ /* 0x080fe200078840ff */
[----:B------:R-:W-:Y:S01]  /*1a60*/  IMAD.SHL.U32 R32, R107, 0x40, RZ ;  /* 0x000000406b207824 */ /* 0x000fe200078e00ff */
[----:B------:R-:W-:Y:S02]  /*1a70*/  LEA R90, P2, R117, R102, 0x8 ;  /* 0x00000066755a7211 */ /* 0x000fe400078440ff */
[-C--:B------:R-:W-:Y:S01]  /*1a80*/  LEA.HI.X R109, R50, R103.reuse, RZ, 0x2, P0 ;  /* 0x00000067326d7211 */ /* 0x080fe200000f14ff */
[----:B------:R-:W-:Y:S01]  /*1a90*/  IMAD.SHL.U32 R30, R105, 0x40, RZ ;  /* 0x00000040691e7824 */ /* 0x000fe200078e00ff */
[----:B------:R-:W-:-:S02]  /*1aa0*/  LEA.HI.X R131, R88, R103, RZ, 0x2, P3 ;  /* 0x0000006758837211 */ /* 0x000fc400018f14ff */
[-C--:B------:R-:W-:Y:S02]  /*1ab0*/  LEA R6, P0, R107, R102.reuse, 0x8 ;  /* 0x000000666b067211 */ /* 0x080fe400078040ff */
[-C--:B------:R-:W-:Y:S02]  /*1ac0*/  LEA R88, P3, R115, R102.reuse, 0x8 ;  /* 0x0000006673587211 */ /* 0x080fe400078640ff */
[-C--:B------:R-:W-:Y:S01]  /*1ad0*/  LEA.HI.X R107, R48, R103.reuse, RZ, 0x2, P1 ;  /* 0x00000067306b7211 */ /* 0x080fe200008f14ff */
[----:B------:R-:W-:Y:S01]  /*1ae0*/  IMAD.SHL.U32 R38, R113, 0x40, RZ ;  /* 0x0000004071267824 */ /* 0x000fe200078e00ff */
[-C--:B------:R-:W-:Y:S01]  /*1af0*/  LEA R100, P1, R105, R102.reuse, 0x8 ;  /* 0x0000006669647211 */ /* 0x080fe200078240ff */
[----:B------:R-:W-:Y:S01]  /*1b00*/  IMAD.SHL.U32 R28, R101, 0x40, RZ ;  /* 0x00000040651c7824 */ /* 0x000fe200078e00ff */
[-C--:B------:R-:W-:Y:S02]  /*1b10*/  LEA.HI.X R133, R86, R103.reuse, RZ, 0x2, P4 ;  /* 0x0000006756857211 */ /* 0x080fe400020f14ff */
[----:B------:R-:W-:Y:S01]  /*1b20*/  LEA.HI.X R91, R46, R103, RZ, 0x2, P2 ;  /* 0x000000672e5b7211 */ /* 0x000fe200010f14ff */
[----:B------:R-:W-:Y:S01]  /*1b30*/  IMAD.SHL.U32 R8, R99, 0x40, RZ ;  /* 0x0000004063087824 */ /* 0x000fe200078e00ff */
[----:B------:R-:W-:-:S02]  /*1b40*/  LEA R86, P4, R113, R102, 0x8 ;  /* 0x0000006671567211 */ /* 0x000fc400078840ff */
[-C--:B------:R-:W-:Y:S02]  /*1b50*/  LEA R10, P2, R101, R102.reuse, 0x8 ;  /* 0x00000066650a7211 */ /* 0x080fe400078440ff */
[-C--:B------:R-:W-:Y:S01]  /*1b60*/  LEA.HI.X R89, R44, R103.reuse, RZ, 0x2, P3 ;  /* 0x000000672c597211 */ /* 0x080fe200018f14ff */
[----:B------:R-:W-:Y:S01]  /*1b70*/  IMAD.SHL.U32 R118, R11, 0x40, RZ ;  /* 0x000000400b767824 */ /* 0x000fe200078e00ff */
[-C--:B------:R-:W-:Y:S02]  /*1b80*/  LEA R12, P3, R99, R102.reuse, 0x8 ;  /* 0x00000066630c7211 */ /* 0x080fe400078640ff */
[-C--:B------:R-:W-:Y:S01]  /*1b90*/  LEA.HI.X R101, R30, R103.reuse, RZ, 0x2, P1 ;  /* 0x000000671e657211 */ /* 0x080fe200008f14ff */
[----:B------:R-:W-:Y:S01]  /*1ba0*/  IMAD.SHL.U32 R92, R97, 0x40, RZ ;  /* 0x00000040615c7824 */ /* 0x000fe200078e00ff */
[----:B------:R-:W-:Y:S02]  /*1bb0*/  LEA R138, P1, R11, R102, 0x8 ;  /* 0x000000660b8a7211 */ /* 0x000fe400078240ff */
[----:B------:R-:W-:-:S02]  /*1bc0*/  LEA.HI.X R87, R38, R103, RZ, 0x2, P4 ;  /* 0x0000006726577211 */ /* 0x000fc400020f14ff */
[-C--:B------:R-:W-:Y:S01]  /*1bd0*/  LEA.HI.X R11, R28, R103.reuse, RZ, 0x2, P2 ;  /* 0x000000671c0b7211 */ /* 0x080fe200010f14ff */
[----:B------:R-:W-:Y:S01]  /*1be0*/  IMAD.SHL.U32 R112, R15, 0x40, RZ ;  /* 0x000000400f707824 */ /* 0x000fe200078e00ff */
[----:B------:R-:W-:Y:S02]  /*1bf0*/  SHF.L.U32 R116, R13, 0x6, RZ ;  /* 0x000000060d747819 */ /* 0x000fe400000006ff */
[-C--:B------:R-:W-:Y:S02]  /*1c00*/  LEA R14, P4, R97, R102.reuse, 0x8 ;  /* 0x00000066610e7211 */ /* 0x080fe400078840ff */
[----:B------:R-:W-:Y:S02]  /*1c10*/  LEA R140, P2, R13, R102, 0x8 ;  /* 0x000000660d8c7211 */ /* 0x000fe400078440ff */
[-C--:B------:R-:W-:Y:S01]  /*1c20*/  LEA.HI.X R13, R8, R103.reuse, RZ, 0x2, P3 ;  /* 0x00000067080d7211 */ /* 0x080fe200018f14ff */
[----:B------:R-:W-:Y:S01]  /*1c30*/  IMAD.SHL.U32 R122, R7, 0x40, RZ ;  /* 0x00000040077a7824 */ /* 0x000fe200078e00ff */
[----:B------:R-:W-:-:S02]  /*1c40*/  LEA.HI.X R99, R34, R103, RZ, 0x2, P6 ;  /* 0x0000006722637211 */ /* 0x000fc400030f14ff */
[-C--:B------:R-:W-:Y:S02]  /*1c50*/  LEA R8, P3, R15, R102.reuse, 0x8 ;  /* 0x000000660f087211 */ /* 0x080fe400078640ff */
[-C--:B------:R-:W-:Y:S01]  /*1c60*/  LEA R124, P6, R7, R102.reuse, 0x8 ;  /* 0x00000066077c7211 */ /* 0x080fe200078c40ff */
[C---:B------:R-:W-:Y:S01]  /*1c70*/  IMAD.SHL.U32 R120, R9.reuse, 0x40, RZ ;  /* 0x0000004009787824 */ /* 0x040fe200078e00ff */
[-C--:B------:R-:W-:Y:S02]  /*1c80*/  LEA.HI.X R7, R32, R103.reuse, RZ, 0x2, P0 ;  /* 0x0000006720077211 */ /* 0x080fe400000f14ff */
[-C--:B------:R-:W-:Y:S02]  /*1c90*/  LEA.HI.X R15, R92, R103.reuse, RZ, 0x2, P4 ;  /* 0x000000675c0f7211 */ /* 0x080fe400020f14ff */
[----:B------:R-:W-:Y:S02]  /*1ca0*/  LEA R136, P0, R9, R102, 0x8 ;  /* 0x0000006609887211 */ /* 0x000fe400078040ff */
[-C--:B------:R-:W-:Y:S01]  /*1cb0*/  LEA.HI.X R9, R112, R103.reuse, RZ, 0x2, P3 ;  /* 0x0000006770097211 */ /* 0x080fe200018f14ff */
[----:B------:R-:W-:Y:S01]  /*1cc0*/  IMAD.WIDE.U32 R112, R4, 0x4, R12 ;  /* 0x0000000404707825 */ /* 0x000fe200078e000c */
[----:B------:R-:W-:-:S03]  /*1cd0*/  LEA.HI.X R141, R116, R103, RZ, 0x2, P2 ;  /* 0x00000067748d7211 */ /* 0x000fc600010f14ff */
[----:B------:R-:W-:Y:S02]  /*1ce0*/  IMAD.MOV.U32 R12, RZ, RZ, R29 ;  /* 0x000000ffff0c7224 */ /* 0x000fe400078e001d */
[----:B------:R-:W-:-:S04]  /*1cf0*/  IMAD.WIDE.U32 R116, R4, 0x4, R14 ;  /* 0x0000000404747825 */ /* 0x000fc800078e000e */
[----:B------:R-:W-:Y:S02]  /*1d00*/  IMAD.MOV.U32 R13, RZ, RZ, R31 ;  /* 0x000000ffff0d7224 */ /* 0x000fe400078e001f */
[----:B------:R-:W-:Y:S02]  /*1d10*/  IMAD.MOV.U32 R28, RZ, RZ, R33 ;  /* 0x000000ffff1c7224 */ /* 0x000fe400078e0021 */
[----:B------:R-:W-:Y:S02]  /*1d20*/  IMAD.MOV.U32 R29, RZ, RZ, R35 ;  /* 0x000000ffff1d7224 */ /* 0x000fe400078e0023 */
[----:B------:R-:W-:Y:S02]  /*1d30*/  IMAD.MOV.U32 R14, RZ, RZ, R45 ;  /* 0x000000ffff0e7224 */ /* 0x000fe400078e002d */
[----:B------:R-:W-:Y:S02]  /*1d40*/  IMAD.MOV.U32 R15, RZ, RZ, R47 ;  /* 0x000000ffff0f7224 */ /* 0x000fe400078e002f */
[----:B------:R-:W-:-:S02]  /*1d50*/  IMAD.MOV.U32 R30, RZ, RZ, R49 ;  /* 0x000000ffff1e7224 */ /* 0x000fc400078e0031 */
[----:B------:R-:W-:Y:S02]  /*1d60*/  IMAD.MOV.U32 R31, RZ, RZ, R51 ;  /* 0x000000ffff1f7224 */ /* 0x000fe400078e0033 */
[----:B------:R-:W-:Y:S02]  /*1d70*/  IMAD.MOV.U32 R32, RZ, RZ, R37 ;  /* 0x000000ffff207224 */ /* 0x000fe400078e0025 */
[----:B------:R-:W-:Y:S02]  /*1d80*/  IMAD.MOV.U32 R33, RZ, RZ, R39 ;  /* 0x000000ffff217224 */ /* 0x000fe400078e0027 */
[----:B------:R-:W-:Y:S02]  /*1d90*/  IMAD.MOV.U32 R34, RZ, RZ, R53 ;  /* 0x000000ffff227224 */ /* 0x000fe400078e0035 */
[----:B------:R-:W-:Y:S01]  /*1da0*/  IMAD.MOV.U32 R35, RZ, RZ, R55 ;  /* 0x000000ffff237224 */ /* 0x000fe200078e0037 */
[----:B------:R-:W-:Y:S04]  /*1db0*/  STS.128 [R114+UR12+0x1000], R12 ;  /* 0x0010000c72007988 */ /* 0x000fe80008000c0c */
[----:B------:R-:W-:Y:S04]  /*1dc0*/  STS.128 [R114+UR12+0x2000], R28 ;  /* 0x0020001c72007988 */ /* 0x000fe80008000c0c */
[----:B------:R-:W-:Y:S01]  /*1dd0*/  STS.128 [R114+UR12+0x3000], R32 ;  /* 0x0030002072007988 */ /* 0x000fe20008000c0c */
[----:B------:R-:W-:Y:S01]  /*1de0*/  BAR.SYNC.DEFER_BLOCKING 0x0 ;  /* 0x0000000000007b1d */ /* 0x000fe20000010000 */
[----:B------:R-:W-:Y:S01]  /*1df0*/  IMAD.SHL.U32 R94, R5, 0x40, RZ ;  /* 0x00000040055e7824 */ /* 0x000fe200078e00ff */
[----:B------:R-:W-:Y:S01]  /*1e00*/  LEA.HI.X R97, R36, R103, RZ, 0x2, P5 ;  /* 0x0000006724617211 */ /* 0x000fe200028f14ff */
[----:B------:R-:W-:Y:S01]  /*1e10*/  IMAD.SHL.U32 R0, R3, 0x40, RZ ;  /* 0x0000004003007824 */ /* 0x000fe200078e00ff */
[----:B------:R-:W-:-:S02]  /*1e20*/  LEA R104, P5, R5, R102, 0x8 ;  /* 0x0000006605687211 */ /* 0x000fc400078a40ff */
[----:B------:R-:W-:Y:S02]  /*1e30*/  LEA R102, P4, R3, R102, 0x8 ;  /* 0x0000006603667211 */ /* 0x000fe400078840ff */
[-C--:B------:R-:W-:Y:S02]  /*1e40*/  LEA.HI.X R105, R94, R103.reuse, RZ, 0x2, P5 ;  /* 0x000000675e697211 */ /* 0x080fe400028f14ff */
[-C--:B------:R-:W-:Y:S02]  /*1e50*/  LEA.HI.X R125, R122, R103.reuse, RZ, 0x2, P6 ;  /* 0x000000677a7d7211 */ /* 0x080fe400030f14ff */
[-C--:B------:R-:W-:Y:S02]  /*1e60*/  LEA.HI.X R137, R120, R103.reuse, RZ, 0x2, P0 ;  /* 0x0000006778897211 */ /* 0x080fe400000f14ff */
[-C--:B------:R-:W-:Y:S02]  /*1e70*/  LEA.HI.X R139, R118, R103.reuse, RZ, 0x2, P1 ;  /* 0x00000067768b7211 */ /* 0x080fe400008f14ff */
[----:B------:R-:W-:Y:S01]  /*1e80*/  LEA.HI.X R103, R0, R103, RZ, 0x2, P4 ;  /* 0x0000006700677211 */ /* 0x000fe200020f14ff */
[----:B------:R-:W-:-:S04]  /*1e90*/  IMAD.WIDE.U32 R40, R4, 0x4, R40 ;  /* 0x0000000404287825 */ /* 0x000fc800078e0028 */
[C---:B------:R-:W-:Y:S01]  /*1ea0*/  IMAD.WIDE.U32 R24, R4.reuse, 0x4, R24 ;  /* 0x0000000404187825 */ /* 0x040fe200078e0018 */
[----:B------:R-:W-:Y:S03]  /*1eb0*/  LDS.128 R12, [R2+UR12+0x400] ;  /* 0x0004000c020c7984 */ /* 0x000fe60008000c00 */
[C---:B------:R-:W-:Y:S01]  /*1ec0*/  IMAD.WIDE.U32 R26, R4.reuse, 0x4, R26 ;  /* 0x00000004041a7825 */ /* 0x040fe200078e001a */
[----:B------:R-:W-:Y:S03]  /*1ed0*/  LDS.128 R28, [R2+UR12+0x600] ;  /* 0x0006000c021c7984 */ /* 0x000fe60008000c00 */
[C---:B------:R-:W-:Y:S01]  /*1ee0*/  IMAD.WIDE.U32 R42, R4.reuse, 0x4, R42 ;  /* 0x00000004042a7825 */ /* 0x040fe200078e002a */
[----:B------:R-:W-:Y:S03]  /*1ef0*/  LDS.128 R32, [R2+UR12+0xe00] ;  /* 0x000e000c02207984 */ /* 0x000fe60008000c00 */
[----:B------:R-:W-:-:S04]  /*1f00*/  IMAD.WIDE.U32 R80, R4, 0x4, R80 ;  /* 0x0000000404507825 */ /* 0x000fc800078e0050 */
        /* <DEDUP_REMOVED lines=23> */
[C---:B------:R-:W-:Y:S02]  /*2080*/  IMAD.WIDE.U32 R36, R4.reuse, 0x4, R8 ;  /* 0x0000000404247825 */ /* 0x040fe400078e0008 */
[----:B------:R-:W-:Y:S02]  /*2090*/  LDS.128 R8, [R2+UR12+0x200] ;  /* 0x0002000c02087984 */ /* 0x000fe40008000c00 */
[----:B------:R-:W-:Y:S02]  /*20a0*/  IMAD.WIDE.U32 R102, R4, 0x4, R102 ;  /* 0x0000000404667825 */ /* 0x000fe400078e0066 */
[----:B------:R-:W0:Y:S04]  /*20b0*/  LDS.128 R4, [R2+UR12] ;  /* 0x0000000c02047984 */ /* 0x000e280008000c00 */
[----:B------:R-:W-:Y:S04]  /*20c0*/  STG.E desc[UR14][R40.64], R16 ;  /* 0x0000001028007986 */ /* 0x000fe8000c10190e */
[----:B------:R-:W-:Y:S04]  /*20d0*/  STG.E desc[UR14][R40.64+0x80], R18 ;  /* 0x0000801228007986 */ /* 0x000fe8000c10190e */
[----:B------:R-:W-:Y:S04]  /*20e0*/  STG.E desc[UR14][R24.64], R17 ;  /* 0x0000001118007986 */ /* 0x000fe8000c10190e */
[----:B------:R-:W-:Y:S04]  /*20f0*/  STG.E desc[UR14][R24.64+0x80], R19 ;  /* 0x0000801318007986 */ /* 0x000fe8000c10190e */
[----:B------:R-:W1:Y:S04]  /*2100*/  LDS.128 R16, [R2+UR12+0x800] ;  /* 0x0008000c02107984 */ /* 0x000e680008000c00 */
[----:B------:R-:W-:Y:S04]  /*2110*/  STG.E desc[UR14][R26.64], R20 ;  /* 0x000000141a007986 */ /* 0x000fe8000c10190e */
[----:B------:R-:W-:Y:S04]  /*2120*/  STG.E desc[UR14][R26.64+0x80], R22 ;  /* 0x000080161a007986 */ /* 0x000fe8000c10190e */
[----:B------:R-:W2:Y:S04]  /*2130*/  LDS.128 R24, [R2+UR12+0xa00] ;  /* 0x000a000c02187984 */ /* 0x000ea80008000c00 */
[----:B------:R-:W-:Y:S04]  /*2140*/  STG.E desc[UR14][R42.64], R21 ;  /* 0x000000152a007986 */ /* 0x000fe8000c10190e */
[----:B------:R-:W-:Y:S04]  /*2150*/  STG.E desc[UR14][R42.64+0x80], R23 ;  /* 0x000080172a007986 */ /* 0x000fe8000c10190e */
[----:B------:R-:W3:Y:S04]  /*2160*/  LDS.128 R20, [R2+UR12+0xc00] ;  /* 0x000c000c02147984 */ /* 0x000ee80008000c00 */
[----:B------:R-:W-:Y:S04]  /*2170*/  STG.E desc[UR14][R80.64], R56 ;  /* 0x0000003850007986 */ /* 0x000fe8000c10190e */
[----:B------:R-:W-:Y:S04]  /*2180*/  STG.E desc[UR14][R80.64+0x80], R58 ;  /* 0x0000803a50007986 */ /* 0x000fe8000c10190e */
[----:B------:R-:W-:Y:S04]  /*2190*/  STG.E desc[UR14][R82.64], R57 ;  /* 0x0000003952007986 */ /* 0x000fe8000c10190e */
[----:B------:R-:W-:Y:S04]  /*21a0*/  STG.E desc[UR14][R82.64+0x80], R59 ;  /* 0x0000803b52007986 */ /* 0x000fe8000c10190e */
[----:B----4-:R-:W-:Y:S04]  /*21b0*/  STG.E desc[UR14][R84.64], R60 ;  /* 0x0000003c54007986 */ /* 0x010fe8000c10190e */
[----:B------:R-:W-:Y:S04]  /*21c0*/  STG.E desc[UR14][R84.64+0x80], R62 ;  /* 0x0000803e54007986 */ /* 0x000fe8000c10190e */
[----:B------:R-:W-:Y:S04]  /*21d0*/  STG.E desc[UR14][R126.64], R61 ;  /* 0x0000003d7e007986 */ /* 0x000fe8000c10190e */
[----:B------:R-:W-:Y:S04]  /*21e0*/  STG.E desc[UR14][R126.64+0x80], R63 ;  /* 0x0000803f7e007986 */ /* 0x000fe8000c10190e */
[----:B-----5:R-:W-:Y:S04]  /*21f0*/  STG.E desc[UR14][R128.64], R64 ;  /* 0x0000004080007986 */ /* 0x020fe8000c10190e */
[----:B------:R-:W-:Y:S04]  /*2200*/  STG.E desc[UR14][R128.64+0x80], R66 ;  /* 0x0000804280007986 */ /* 0x000fe8000c10190e */
        /* <DEDUP_REMOVED lines=14> */
[----:B0-----:R-:W-:Y:S04]  /*22f0*/  STG.E desc[UR14][R88.64], R4 ;  /* 0x0000000458007986 */ /* 0x001fe8000c10190e */
        /* <DEDUP_REMOVED lines=15> */
[----:B-1----:R-:W-:Y:S04]  /*23f0*/  STG.E desc[UR14][R116.64], R16 ;  /* 0x0000001074007986 */ /* 0x002fe8000c10190e */
[----:B------:R-:W-:Y:S04]  /*2400*/  STG.E desc[UR14][R116.64+0x80], R18 ;  /* 0x0000801274007986 */ /* 0x000fe8000c10190e */
[----:B------:R-:W-:Y:S04]  /*2410*/  STG.E desc[UR14][R104.64], R17 ;  /* 0x0000001168007986 */ /* 0x000fe8000c10190e */
[----:B------:R-:W-:Y:S04]  /*2420*/  STG.E desc[UR14][R104.64+0x80], R19 ;  /* 0x0000801368007986 */ /* 0x000fe8000c10190e */
[----:B--2---:R-:W-:Y:S04]  /*2430*/  STG.E desc[UR14][R124.64], R24 ;  /* 0x000000187c007986 */ /* 0x004fe8000c10190e */
[----:B------:R-:W-:Y:S04]  /*2440*/  STG.E desc[UR14][R124.64+0x80], R26 ;  /* 0x0000801a7c007986 */ /* 0x000fe8000c10190e */
[----:B------:R-:W-:Y:S04]  /*2450*/  STG.E desc[UR14][R136.64], R25 ;  /* 0x0000001988007986 */ /* 0x000fe8000c10190e */
[----:B------:R-:W-:Y:S04]  /*2460*/  STG.E desc[UR14][R136.64+0x80], R27 ;  /* 0x0000801b88007986 */ /* 0x000fe8000c10190e */
[----:B---3--:R-:W-:Y:S04]  /*2470*/  STG.E desc[UR14][R138.64], R20 ;  /* 0x000000148a007986 */ /* 0x008fe8000c10190e */
[----:B------:R-:W-:Y:S04]  /*2480*/  STG.E desc[UR14][R138.64+0x80], R22 ;  /* 0x000080168a007986 */ /* 0x000fe8000c10190e */
[----:B------:R-:W-:Y:S04]  /*2490*/  STG.E desc[UR14][R140.64], R21 ;  /* 0x000000158c007986 */ /* 0x000fe8000c10190e */
[----:B------:R-:W-:Y:S04]  /*24a0*/  STG.E desc[UR14][R140.64+0x80], R23 ;  /* 0x000080178c007986 */ /* 0x000fe8000c10190e */
[----:B------:R-:W-:Y:S04]  /*24b0*/  STG.E desc[UR14][R36.64], R32 ;  /* 0x0000002024007986 */ /* 0x000fe8000c10190e */
[----:B------:R-:W-:Y:S04]  /*24c0*/  STG.E desc[UR14][R36.64+0x80], R34 ;  /* 0x0000802224007986 */ /* 0x000fe8000c10190e */
[----:B------:R-:W-:Y:S04]  /*24d0*/  STG.E desc[UR14][R102.64], R33 ;  /* 0x0000002166007986 */ /* 0x000fe8000c10190e */
[----:B------:R-:W-:Y:S01]  /*24e0*/  STG.E desc[UR14][R102.64+0x80], R35 ;  /* 0x0000802366007986 */ /* 0x000fe2000c10190e */
[----:B------:R-:W-:Y:S05]  /*24f0*/  EXIT ;  /* 0x000000000000794d */ /* 0x000fea0003800000 */
.L_x_0:
[----:B------:R-:W-:-:S00]  /*2500*/  BRA `(.L_x_0) ;  /* 0xfffffffc00fc7947 */ /* 0x000fc0000383ffff */
[----:B------:R-:W-:-:S00]  /*2510*/  NOP ;  /* 0x0000000000007918 */ /* 0x000fc00000000000 */
        /* <DEDUP_REMOVED lines=14> */
.L_x_1:


//--------------------- .nv.shared.gluon_mma      --------------------------
	.section	.nv.shared.gluon_mma,"aw",@nobits
	.sectionflags	@""
	.align	16
	.zero		1024


//--------------------- .nv.shared.reserved.0     --------------------------
	.section	.nv.shared.reserved.0,"aw",@nobits
	.weak		__nv_reservedSMEM_offset_0_alias
	.size		__nv_reservedSMEM_offset_0_alias, 0, 0
	.other		__nv_reservedSMEM_offset_0_alias,@"STO_CUDA_RESERVED_SHARED STV_DEFAULT"
__nv_reservedSMEM_offset_0_alias:
	.zero		0


//--------------------- .nv.constant0.gluon_mma   --------------------------
	.section	.nv.constant0.gluon_mma,"a",@progbits
	.sectionflags	@""
	.align	4
.nv.constant0.gluon_mma:
	.zero		568


//--------------------- SYMBOLS --------------------------

	.type		.nv.reservedSmem.offset0,@object
	.size		.nv.reservedSmem.offset0,0x4
